	.target	sm_90a

	.elftype	@"ET_EXEC"


//--------------------- .note.nv.tkinfo           --------------------------
	.section	.note.nv.tkinfo,"",@"SHT_NOTE"
	.sectionflags	@"SHF_NOTE_NV_TKINFO"
	.tkinfo
        /*0018*/ 	.word	0x00000002
        /*0030*/ 	.string	""
        /*0030*/ 	.string	"ptxas"
        /*0030*/ 	.string	"Cuda compilation tools, release 13.0, V13.0.88"
        /*0030*/ 	.string	"Build cuda_13.0.r13.0/compiler.36424714_0"
        /*0030*/ 	.string	"-v  -suppress-debug-info  -lineinfo  -arch sm_90a "



//--------------------- .note.nv.cuinfo           --------------------------
	.section	.note.nv.cuinfo,"",@"SHT_NOTE"
	.sectionflags	@"SHF_NOTE_NV_CUINFO"
        /*0018*/ 	.short	0x0002
        /*001a*/ 	.short	0x005a
        /*001c*/ 	.short	0x0082
	.zero		2


//--------------------- .nv.info                  --------------------------
	.section	.nv.info,"",@"SHT_CUDA_INFO"
	.align	4


	//----- nvinfo : EIATTR_REGCOUNT
	.align		4
        /*0000*/ 	.byte	0x04, 0x2f
        /*0002*/ 	.short	(.L_1 - .L_0)
	.align		4
.L_0:
        /*0004*/ 	.word	index@(gluon_wgmma)
        /*0008*/ 	.word	0x0000005a


	//----- nvinfo : EIATTR_FRAME_SIZE
	.align		4
.L_1:
        /*000c*/ 	.byte	0x04, 0x11
        /*000e*/ 	.short	(.L_3 - .L_2)
	.align		4
.L_2:
        /*0010*/ 	.word	index@(gluon_wgmma)
        /*0014*/ 	.word	0x00000000


	//----- nvinfo : EIATTR_MIN_STACK_SIZE
	.align		4
.L_3:
        /*0018*/ 	.byte	0x04, 0x12
        /*001a*/ 	.short	(.L_5 - .L_4)
	.align		4
.L_4:
        /*001c*/ 	.word	index@(gluon_wgmma)
        /*0020*/ 	.word	0x00000000
.L_5:


//--------------------- .nv.compat                --------------------------
	.section	.nv.compat,"",@"SHT_CUDA_COMPAT_INFO"
	.align	4
        /*0000*/ 	.byte	0x02, 0x09, 0x01, 0x00, 0x02, 0x02, 0x04, 0x00, 0x02, 0x05, 0x05, 0x00, 0x03, 0x07, 0x01, 0x01
        /*0010*/ 	.byte	0x02, 0x03, 0x03, 0x00, 0x02, 0x06, 0x01, 0x00, 0x04, 0x0b, 0x08, 0x00, 0x00, 0x00, 0x00, 0x00
        /*0020*/ 	.byte	0x00, 0x00, 0x00, 0x00


//--------------------- .nv.info.gluon_wgmma      --------------------------
	.section	.nv.info.gluon_wgmma,"",@"SHT_CUDA_INFO"
	.sectionflags	@""
	.align	4


	//----- nvinfo : EIATTR_CUDA_API_VERSION
	.align		4
        /*0000*/ 	.byte	0x04, 0x37
        /*0002*/ 	.short	(.L_7 - .L_6)
.L_6:
        /*0004*/ 	.word	0x00000082


	//----- nvinfo : EIATTR_KPARAM_INFO
	.align		4
.L_7:
        /*0008*/ 	.byte	0x04, 0x17
        /*000a*/ 	.short	(.L_9 - .L_8)
.L_8:
        /*000c*/ 	.word	0x00000000
        /*0010*/ 	.short	0x000a
        /*0012*/ 	.short	0x0048
        /*0014*/ 	.byte	0x00, 0xf4, 0x21, 0x00


	//----- nvinfo : EIATTR_KPARAM_INFO
	.align		4
.L_9:
        /*0018*/ 	.byte	0x04, 0x17
        /*001a*/ 	.short	(.L_11 - .L_10)
.L_10:
        /*001c*/ 	.word	0x00000000
        /*0020*/ 	.short	0x0009
        /*0022*/ 	.short	0x0040
        /*0024*/ 	.byte	0x00, 0xf4, 0x21, 0x00


	//----- nvinfo : EIATTR_KPARAM_INFO
	.align		4
.L_11:
        /*0028*/ 	.byte	0x04, 0x17
        /*002a*/ 	.short	(.L_13 - .L_12)
.L_12:
        /*002c*/ 	.word	0x00000000
        /*0030*/ 	.short	0x0008
        /*0032*/ 	.short	0x0038
        /*0034*/ 	.byte	0x00, 0xf0, 0x21, 0x00


	//----- nvinfo : EIATTR_KPARAM_INFO
	.align		4
.L_13:
        /*0038*/ 	.byte	0x04, 0x17
        /*003a*/ 	.short	(.L_15 - .L_14)
.L_14:
        /*003c*/ 	.word	0x00000000
        /*0040*/ 	.short	0x0007
        /*0042*/ 	.short	0x0030
        /*0044*/ 	.byte	0x00, 0xf0, 0x21, 0x00


	//----- nvinfo : EIATTR_KPARAM_INFO
	.align		4
.L_15:
        /*0048*/ 	.byte	0x04, 0x17
        /*004a*/ 	.short	(.L_17 - .L_16)
.L_16:
        /*004c*/ 	.word	0x00000000
        /*0050*/ 	.short	0x0006
        /*0052*/ 	.short	0x0028
        /*0054*/ 	.byte	0x00, 0xf0, 0x21, 0x00


	//----- nvinfo : EIATTR_KPARAM_INFO
	.align		4
.L_17:
        /*0058*/ 	.byte	0x04, 0x17
        /*005a*/ 	.short	(.L_19 - .L_18)
.L_18:
        /*005c*/ 	.word	0x00000000
        /*0060*/ 	.short	0x0005
        /*0062*/ 	.short	0x0020
        /*0064*/ 	.byte	0x00, 0xf0, 0x11, 0x00


	//----- nvinfo : EIATTR_KPARAM_INFO
	.align		4
.L_19:
        /*0068*/ 	.byte	0x04, 0x17
        /*006a*/ 	.short	(.L_21 - .L_20)
.L_20:
        /*006c*/ 	.word	0x00000000
        /*0070*/ 	.short	0x0004
        /*0072*/ 	.short	0x001c
        /*0074*/ 	.byte	0x00, 0xf0, 0x11, 0x00


	//----- nvinfo : EIATTR_KPARAM_INFO
	.align		4
.L_21:
        /*0078*/ 	.byte	0x04, 0x17
        /*007a*/ 	.short	(.L_23 - .L_22)
.L_22:
        /*007c*/ 	.word	0x00000000
        /*0080*/ 	.short	0x0003
        /*0082*/ 	.short	0x0018
        /*0084*/ 	.byte	0x00, 0xf0, 0x11, 0x00


	//----- nvinfo : EIATTR_KPARAM_INFO
	.align		4
.L_23:
        /*0088*/ 	.byte	0x04, 0x17
        /*008a*/ 	.short	(.L_25 - .L_24)
.L_24:
        /*008c*/ 	.word	0x00000000
        /*0090*/ 	.short	0x0002
        /*0092*/ 	.short	0x0010
        /*0094*/ 	.byte	0x00, 0xf4, 0x21, 0x00


	//----- nvinfo : EIATTR_KPARAM_INFO
	.align		4
.L_25:
        /*0098*/ 	.byte	0x04, 0x17
        /*009a*/ 	.short	(.L_27 - .L_26)
.L_26:
        /*009c*/ 	.word	0x00000000
        /*00a0*/ 	.short	0x0001
        /*00a2*/ 	.short	0x0008
        /*00a4*/ 	.byte	0x00, 0xf4, 0x21, 0x00


	//----- nvinfo : EIATTR_KPARAM_INFO
	.align		4
.L_27:
        /*00a8*/ 	.byte	0x04, 0x17
        /*00aa*/ 	.short	(.L_29 - .L_28)
.L_28:
        /*00ac*/ 	.word	0x00000000
        /*00b0*/ 	.short	0x0000
        /*00b2*/ 	.short	0x0000
        /*00b4*/ 	.byte	0x00, 0xf4, 0x21, 0x00


	//----- nvinfo : EIATTR_SPARSE_MMA_MASK
	.align		4
.L_29:
        /*00b8*/ 	.byte	0x03, 0x50
        /*00ba*/ 	.short	0x0000


	//----- nvinfo : EIATTR_MAXREG_COUNT
	.align		4
        /*00bc*/ 	.byte	0x03, 0x1b
        /*00be*/ 	.short	0x00ff


	//----- nvinfo : EIATTR_NUM_BARRIERS
	.align		4
        /*00c0*/ 	.byte	0x02, 0x4c
        /*00c2*/ 	.byte	0x01
	.zero		1


	//----- nvinfo : EIATTR_MERCURY_ISA_VERSION
	.align		4
        /*00c4*/ 	.byte	0x03, 0x5f
        /*00c6*/ 	.short	0x0101


	//----- nvinfo : EIATTR_INT_WARP_WIDE_INSTR_OFFSETS
	.align		4
        /*00c8*/ 	.byte	0x04, 0x31
        /*00ca*/ 	.short	(.L_31 - .L_30)


	//   ....[0]....
.L_30:
        /*00cc*/ 	.word	0x00001460


	//   ....[1]....
        /*00d0*/ 	.word	0x00001480


	//   ....[2]....
        /*00d4*/ 	.word	0x00001490


	//   ....[3]....
        /*00d8*/ 	.word	0x000014a0


	//   ....[4]....
        /*00dc*/ 	.word	0x000015b0


	//   ....[5]....
        /*00e0*/ 	.word	0x00001980


	//   ....[6]....
        /*00e4*/ 	.word	0x00001990


	//   ....[7]....
        /*00e8*/ 	.word	0x00001a00


	//   ....[8]....
        /*00ec*/ 	.word	0x00001a10


	//   ....[9]....
        /*00f0*/ 	.word	0x00001f50


	//   ....[10]....
        /*00f4*/ 	.word	0x00001f70


	//----- nvinfo : EIATTR_COOP_GROUP_MASK_REGIDS
	.align		4
.L_31:
        /*00f8*/ 	.byte	0x04, 0x29
        /*00fa*/ 	.short	(.L_33 - .L_32)


	//   ....[0]....
.L_32:
        /*00fc*/ 	.word	0xffffffff


	//   ....[1]....
        /*0100*/ 	.word	0xffffffff


	//   ....[2]....
        /*0104*/ 	.word	0xffffffff


	//----- nvinfo : EIATTR_COOP_GROUP_INSTR_OFFSETS
	.align		4
.L_33:
        /*0108*/ 	.byte	0x04, 0x28
        /*010a*/ 	.short	(.L_35 - .L_34)


	//   ....[0]....
.L_34:
        /*010c*/ 	.word	0x00000150


	//   ....[1]....
        /*0110*/ 	.word	0x00000700


	//   ....[2]....
        /*0114*/ 	.word	0x00000cf0


	//----- nvinfo : EIATTR_MBARRIER_INSTR_OFFSETS
	.align		4
.L_35:
        /*0118*/ 	.byte	0x04, 0x39
        /*011a*/ 	.short	(.L_37 - .L_36)


	//   ....[0]....
.L_36:
        /*011c*/ 	.word	0x00001600
        /*0120*/ 	.word	0x000000ff
        /*0124*/ 	.word	0x00028000
        /*0128*/ 	.short	0x0100
        /*012a*/ 	.byte	0x14
	.zero		1


	//   ....[1]....
        /*012c*/ 	.word	0x00001620
        /*0130*/ 	.word	0x000000ff
        /*0134*/ 	.word	0x00028008
        /*0138*/ 	.short	0x0100
        /*013a*/ 	.byte	0x14
	.zero		1


	//   ....[2]....
        /*013c*/ 	.word	0x00001650
        /*0140*/ 	.word	0x000000ff
        /*0144*/ 	.word	0x00028010
        /*0148*/ 	.short	0x0100
        /*014a*/ 	.byte	0x14
	.zero		1


	//   ....[3]....
        /*014c*/ 	.word	0x00001670
        /*0150*/ 	.word	0x000000ff
        /*0154*/ 	.word	0x00028018
        /*0158*/ 	.short	0x0100
        /*015a*/ 	.byte	0x14
	.zero		1


	//   ....[4]....
        /*015c*/ 	.word	0x00001ac0
        /*0160*/ 	.word	0x000000ff
        /*0164*/ 	.word	0x00028000
        /*0168*/ 	.short	0x010a
        /*016a*/ 	.byte	0x12
	.zero		1


	//   ....[5]....
        /*016c*/ 	.word	0x00001eb0
        /*0170*/ 	.word	0x000000ff
        /*0174*/ 	.word	0x00028000
        /*0178*/ 	.short	0x0108
        /*017a*/ 	.byte	0x14
	.zero		1


	//   ....[6]....
        /*017c*/ 	.word	0x00002010
        /*0180*/ 	.word	0x000000ff
        /*0184*/ 	.word	0x00028008
        /*0188*/ 	.short	0x0108
        /*018a*/ 	.byte	0x14
	.zero		1


	//   ....[7]....
        /*018c*/ 	.word	0x000020f0
        /*0190*/ 	.word	0x000000ff
        /*0194*/ 	.word	0x00028010
        /*0198*/ 	.short	0x0108
        /*019a*/ 	.byte	0x14
	.zero		1


	//   ....[8]....
        /*019c*/ 	.word	0x00002170
        /*01a0*/ 	.word	0x000000ff
        /*01a4*/ 	.word	0x00028018
        /*01a8*/ 	.short	0x0108
        /*01aa*/ 	.byte	0x14
	.zero		1


	//   ....[9]....
        /*01ac*/ 	.word	0x00002280
        /*01b0*/ 	.word	0x000000ff
        /*01b4*/ 	.word	0x00028000
        /*01b8*/ 	.short	0x010a
        /*01ba*/ 	.byte	0x12
	.zero		1


	//----- nvinfo : EIATTR_NUM_MBARRIERS
	.align		4
.L_37:
        /*01bc*/ 	.byte	0x03, 0x38
        /*01be*/ 	.short	0x0004


	//----- nvinfo : EIATTR_EXIT_INSTR_OFFSETS
	.align		4
        /*01c0*/ 	.byte	0x04, 0x1c
        /*01c2*/ 	.short	(.L_39 - .L_38)


	//   ....[0]....
.L_38:
        /*01c4*/ 	.word	0x00002270


	//----- nvinfo : EIATTR_REQNTID
	.align		4
.L_39:
        /*01c8*/ 	.byte	0x04, 0x10
        /*01ca*/ 	.short	(.L_41 - .L_40)
.L_40:
        /*01cc*/ 	.word	0x00000100
        /*01d0*/ 	.word	0x00000001
        /*01d4*/ 	.word	0x00000001


	//----- nvinfo : EIATTR_CRS_STACK_SIZE
	.align		4
.L_41:
        /*01d8*/ 	.byte	0x04, 0x1e
        /*01da*/ 	.short	(.L_43 - .L_42)
.L_42:
        /*01dc*/ 	.word	0x00000000


	//----- nvinfo : EIATTR_CBANK_PARAM_SIZE
	.align		4
.L_43:
        /*01e0*/ 	.byte	0x03, 0x19
        /*01e2*/ 	.short	0x0050


	//----- nvinfo : EIATTR_PARAM_CBANK
	.align		4
        /*01e4*/ 	.byte	0x04, 0x0a
        /*01e6*/ 	.short	(.L_45 - .L_44)
	.align		4
.L_44:
        /*01e8*/ 	.word	index@(.nv.constant0.gluon_wgmma)
        /*01ec*/ 	.short	0x0210
        /*01ee*/ 	.short	0x0050


	//----- nvinfo : EIATTR_SW_WAR
	.align		4
.L_45:
        /*01f0*/ 	.byte	0x04, 0x36
        /*01f2*/ 	.short	(.L_47 - .L_46)
.L_46:
        /*01f4*/ 	.word	0x00000008
.L_47:


//--------------------- .nv.callgraph             --------------------------
	.section	.nv.callgraph,"",@"SHT_CUDA_CALLGRAPH"
	.align	4
	.sectionentsize	8
	.align		4
        /*0000*/ 	.word	0x00000000
	.align		4
        /*0004*/ 	.word	0xffffffff
	.align		4
        /*0008*/ 	.word	0x00000000
	.align		4
        /*000c*/ 	.word	0xfffffffe
	.align		4
        /*0010*/ 	.word	0x00000000
	.align		4
        /*0014*/ 	.word	0xfffffffd
	.align		4
        /*0018*/ 	.word	0x00000000
	.align		4
        /*001c*/ 	.word	0xfffffffc


//--------------------- .text.gluon_wgmma         --------------------------
	.section	.text.gluon_wgmma,"ax",@progbits
	.align	128
        .global         gluon_wgmma
        .type           gluon_wgmma,@function
        .size           gluon_wgmma,(.L_x_52 - gluon_wgmma)
        .other          gluon_wgmma,@"STO_CUDA_ENTRY STV_DEFAULT"
gluon_wgmma:
.text.gluon_wgmma:
[----:B------:R-:W-:Y:S01]  /*0000*/  LDC R1, c[0x0][0x28] ;  /* 0x00000a00ff017b82 */ /* 0x000fe20000000800 */
[----:B------:R-:W1:Y:S07]  /*0010*/  S2R R0, SR_TID.X ;  /* 0x0000000000007919 */ /* 0x000e6e0000002100 */
[----:B------:R-:W2:Y:S01]  /*0020*/  S2UR UR4, SR_CgaCtaId ;  /* 0x00000000000479c3 */ /* 0x000ea20000008800 */
[----:B------:R-:W-:Y:S01]  /*0030*/  UMOV UR20, 0x400 ;  /* 0x0000040000147882 */ /* 0x000fe20000000000 */
[----:B------:R-:W-:Y:S01]  /*0040*/  ULDC UR6, c[0x0][0xc] ;  /* 0x0000030000067ab9 */ /* 0x000fe20000000800 */
[----:B------:R-:W-:Y:S01]  /*0050*/  ULDC.64 UR32, c[0x0][0x250] ;  /* 0x0000940000207ab9 */ /* 0x000fe20000000a00 */
[----:B------:R-:W-:Y:S04]  /*0060*/  BSSY B0, `(.L_x_0) ;  /* 0x000001f000007945 */ /* 0x000fe80003800000 */
[----:B------:R-:W3:Y:S08]  /*0070*/  LDC R3, c[0x0][0x228] ;  /* 0x00008a00ff037b82 */ /* 0x000ef00000000800 */
[----:B------:R-:W4:Y:S08]  /*0080*/  LDC R10, c[0x0][0x230] ;  /* 0x00008c00ff0a7b82 */ /* 0x000f300000000800 */
[----:B------:R-:W-:Y:S01]  /*0090*/  S2UR UR23, SR_CTAID.Y ;  /* 0x00000000001779c3 */ /* 0x000fe20000002600 */
[----:B--2---:R-:W-:-:S03]  /*00a0*/  ULEA UR20, UR4, UR20, 0x18 ;  /* 0x0000001404147291 */ /* 0x004fc6000f8ec03f */
[----:B------:R-:W-:Y:S01]  /*00b0*/  ULDC UR4, c[0x0][0x10] ;  /* 0x0000040000047ab9 */ /* 0x000fe20000000800 */
[----:B-1----:R-:W-:-:S03]  /*00c0*/  LOP3.LUT R2, R0, 0xff, RZ, 0xc0, !PT ;  /* 0x000000ff00027812 */ /* 0x002fc600078ec0ff */
[----:B------:R-:W1:Y:S01]  /*00d0*/  S2UR UR5, SR_CTAID.Z ;  /* 0x00000000000579c3 */ /* 0x000e620000002700 */
[----:B---3--:R-:W-:Y:S01]  /*00e0*/  VIADD R3, R3, 0xffffffff ;  /* 0xffffffff03037836 */ /* 0x008fe20000000000 */
[C---:B------:R-:W-:Y:S02]  /*00f0*/  ISETP.GE.U32.AND P0, PT, R2.reuse, 0x20, PT ;  /* 0x000000200200780c */ /* 0x040fe40003f06070 */
[C---:B------:R-:W-:Y:S02]  /*0100*/  ISETP.NE.U32.AND P2, PT, R2.reuse, RZ, PT ;  /* 0x000000ff0200720c */ /* 0x040fe40003f45070 */
[----:B------:R-:W-:Y:S02]  /*0110*/  LEA R11, R2, UR20, 0x2 ;  /* 0x00000014020b7c11 */ /* 0x000fe4000f8e10ff */
[----:B------:R-:W2:Y:S01]  /*0120*/  S2UR UR34, SR_CTAID.X ;  /* 0x00000000002279c3 */ /* 0x000ea20000002500 */
[----:B----4-:R-:W-:-:S06]  /*0130*/  VIADD R8, R10, 0xffffffff ;  /* 0xffffffff0a087836 */ /* 0x010fcc0000000000 */
[----:B------:R3:W-:Y:S01]  /*0140*/  @!P0 STS [R11], RZ ;  /* 0x000000ff0b008388 */ /* 0x0007e20000000800 */
[----:B------:R-:W-:-:S03]  /*0150*/  NOP ;  /* 0x0000000000007918 */ /* 0x000fc60000000000 */
[----:B------:R3:W-:Y:S01]  /*0160*/  @!P2 STS [UR20+0x24], R3 ;  /* 0x00002403ff00a988 */ /* 0x0007e20008000814 */
[----:B-1----:R-:W-:-:S03]  /*0170*/  UIMAD UR4, UR5, UR4, UR23 ;  /* 0x00000004050472a4 */ /* 0x002fc6000f8e0217 */
[----:B------:R3:W-:Y:S01]  /*0180*/  @!P2 STS [UR20+0x20], R8 ;  /* 0x00002008ff00a988 */ /* 0x0007e20008000814 */
[----:B--2---:R-:W-:-:S04]  /*0190*/  UIMAD UR4, UR4, UR6, UR34 ;  /* 0x00000006040472a4 */ /* 0x004fc8000f8e0222 */
[----:B------:R-:W-:-:S03]  /*01a0*/  UIMAD UR5, UR4, 0x180, URZ ;  /* 0x00000180040578a4 */ /* 0x000fc6000f8e023f */
[----:B------:R-:W-:Y:S01]  /*01b0*/  UMOV UR4, URZ ;  /* 0x0000003f00047c82 */ /* 0x000fe20008000000 */
[----:B------:R-:W-:-:S04]  /*01c0*/  UIADD3 UR28, UP0, UR5, UR32, URZ ;  /* 0x00000020051c7290 */ /* 0x000fc8000ff1e03f */
[----:B------:R-:W-:Y:S01]  /*01d0*/  ULEA.HI.X.SX32 UR29, UR5, UR33, 0x1, UP0 ;  /* 0x00000021051d7291 */ /* 0x000fe200080f0e3f */
[----:B---3--:R-:W-:Y:S11]  /*01e0*/  @P2 BRA `(.L_x_1) ;  /* 0x0000000000182947 */ /* 0x008ff60003800000 */
[----:B------:R-:W1:Y:S01]  /*01f0*/  LDS R4, [UR20+0x8] ;  /* 0x00000814ff047984 */ /* 0x000e620008000800 */
[----:B------:R-:W2:Y:S01]  /*0200*/  LDC.64 R6, c[0x0][0x210] ;  /* 0x00008400ff067b82 */ /* 0x000ea20000000a00 */
[----:B------:R-:W-:Y:S02]  /*0210*/  IMAD.MOV.U32 R5, RZ, RZ, 0x70 ;  /* 0x00000070ff057424 */ /* 0x000fe400078e00ff */
[----:B--2---:R2:W-:Y:S03]  /*0220*/  STS.64 [UR20], R6 ;  /* 0x00000006ff007988 */ /* 0x0045e60008000a14 */
[----:B-1----:R-:W-:-:S05]  /*0230*/  LOP3.LUT R4, R4, 0x10, R5, 0xd8, !PT ;  /* 0x0000001004047812 */ /* 0x002fca00078ed805 */
[----:B------:R2:W-:Y:S02]  /*0240*/  STS [UR20+0x8], R4 ;  /* 0x00000804ff007988 */ /* 0x0005e40008000814 */
.L_x_1:
[----:B------:R-:W-:Y:S05]  /*0250*/  BSYNC B0 ;  /* 0x0000000000007941 */ /* 0x000fea0003800000 */
.L_x_0:
[----:B------:R-:W-:Y:S04]  /*0260*/  BSSY B0, `(.L_x_2) ;  /* 0x000000a000007945 */ /* 0x000fe80003800000 */
[----:B------:R-:W-:Y:S05]  /*0270*/  @P2 BRA `(.L_x_3) ;  /* 0x0000000000202947 */ /* 0x000fea0003800000 */
[----:B--2---:R-:W1:Y:S01]  /*0280*/  LDS R4, [UR20+0x34] ;  /* 0x00003414ff047984 */ /* 0x004e620008000800 */
[----:B------:R-:W-:Y:S02]  /*0290*/  IMAD.MOV.U32 R5, RZ, RZ, 0x3f000000 ;  /* 0x3f000000ff057424 */ /* 0x000fe400078e00ff */
[----:B------:R-:W-:Y:S01]  /*02a0*/  @!P2 IMAD.MOV.U32 R6, RZ, RZ, 0xff ;  /* 0x000000ffff06a424 */ /* 0x000fe200078e00ff */
[----:B------:R-:W2:Y:S02]  /*02b0*/  @!P2 LDS R7, [UR20+0x38] ;  /* 0x00003814ff07a984 */ /* 0x000ea40008000800 */
[----:B-1----:R-:W-:Y:S02]  /*02c0*/  LOP3.LUT R4, R4, 0xff000000, R5, 0xb8, !PT ;  /* 0xff00000004047812 */ /* 0x002fe400078eb805 */
[----:B--2---:R-:W-:-:S03]  /*02d0*/  @!P2 LOP3.LUT R5, R7, 0xff, R6, 0xb8, !PT ;  /* 0x000000ff0705a812 */ /* 0x004fc600078eb806 */
[----:B------:R1:W-:Y:S04]  /*02e0*/  STS [UR20+0x34], R4 ;  /* 0x00003404ff007988 */ /* 0x0003e80008000814 */
[----:B------:R1:W-:Y:S02]  /*02f0*/  @!P2 STS [UR20+0x38], R5 ;  /* 0x00003805ff00a988 */ /* 0x0003e40008000814 */
.L_x_3:
[----:B------:R-:W-:Y:S05]  /*0300*/  BSYNC B0 ;  /* 0x0000000000007941 */ /* 0x000fea0003800000 */
.L_x_2:
[----:B------:R-:W-:Y:S04]  /*0310*/  BSSY B0, `(.L_x_4) ;  /* 0x000000e000007945 */ /* 0x000fe80003800000 */
[----:B------:R-:W-:Y:S05]  /*0320*/  @P2 BRA `(.L_x_5) ;  /* 0x0000000000302947 */ /* 0x000fea0003800000 */
[----:B-1----:R-:W1:Y:S01]  /*0330*/  LDS R5, [UR20+0x34] ;  /* 0x00003414ff057984 */ /* 0x002e620008000800 */
[----:B--2---:R-:W2:Y:S03]  /*0340*/  LDC.64 R6, c[0x0][0x238] ;  /* 0x00008e00ff067b82 */ /* 0x004ea60000000a00 */
[----:B------:R-:W3:Y:S01]  /*0350*/  LDS R4, [UR20+0x1c] ;  /* 0x00001c14ff047984 */ /* 0x000ee20008000800 */
[C---:B--2---:R-:W-:Y:S01]  /*0360*/  SHF.L.U64.HI R7, R6.reuse, 0x1, R7 ;  /* 0x0000000106077819 */ /* 0x044fe20000010207 */
[----:B------:R-:W-:-:S03]  /*0370*/  IMAD.SHL.U32 R6, R6, 0x2, RZ ;  /* 0x0000000206067824 */ /* 0x000fc600078e00ff */
[--C-:B------:R-:W-:Y:S02]  /*0380*/  SHF.R.U32.HI R9, RZ, 0x4, R7.reuse ;  /* 0x00000004ff097819 */ /* 0x100fe40000011607 */
[----:B------:R-:W-:-:S05]  /*0390*/  SHF.R.U64 R6, R6, 0x4, R7 ;  /* 0x0000000406067819 */ /* 0x000fca0000001207 */
[----:B------:R4:W-:Y:S01]  /*03a0*/  STS [UR20+0xc], R6 ;  /* 0x00000c06ff007988 */ /* 0x0009e20008000814 */
[----:B-1----:R-:W-:Y:S02]  /*03b0*/  LOP3.LUT R5, R5, 0x7, RZ, 0xb8, !PT ;  /* 0x0000000705057812 */ /* 0x002fe400078eb8ff */
[----:B---3--:R-:W-:-:S03]  /*03c0*/  LOP3.LUT R4, R4, 0xf, R9, 0xb8, !PT ;  /* 0x0000000f04047812 */ /* 0x008fc600078eb809 */
[----:B------:R4:W-:Y:S04]  /*03d0*/  STS [UR20+0x34], R5 ;  /* 0x00003405ff007988 */ /* 0x0009e80008000814 */
[----:B------:R4:W-:Y:S02]  /*03e0*/  STS [UR20+0x1c], R4 ;  /* 0x00001c04ff007988 */ /* 0x0009e40008000814 */
.L_x_5:
[----:B------:R-:W-:Y:S05]  /*03f0*/  BSYNC B0 ;  /* 0x0000000000007941 */ /* 0x000fea0003800000 */
.L_x_4:
[----:B------:R-:W-:Y:S04]  /*0400*/  BSSY B1, `(.L_x_6) ;  /* 0x000001a000017945 */ /* 0x000fe80003800000 */
[----:B------:R-:W-:Y:S04]  /*0410*/  BSSY B0, `(.L_x_7) ;  /* 0x0000015000007945 */ /* 0x000fe80003800000 */
[----:B------:R-:W-:Y:S05]  /*0420*/  @P2 BRA `(.L_x_8) ;  /* 0x0000000000202947 */ /* 0x000fea0003800000 */
[----:B-12-4-:R-:W1:Y:S02]  /*0430*/  LDS R4, [UR20+0x34] ;  /* 0x00003414ff047984 */ /* 0x016e640008000800 */
[----:B-1----:R-:W-:-:S05]  /*0440*/  LOP3.LUT R4, R4, 0x38, RZ, 0xb8, !PT ;  /* 0x0000003804047812 */ /* 0x002fca00078eb8ff */
[----:B------:R1:W-:Y:S01]  /*0450*/  STS [UR20+0x34], R4 ;  /* 0x00003404ff007988 */ /* 0x0003e20008000814 */
[----:B------:R-:W-:Y:S05]  /*0460*/  @P2 BRA `(.L_x_9) ;  /* 0x0000000000202947 */ /* 0x000fea0003800000 */
[----:B-1----:R-:W1:Y:S01]  /*0470*/  LDS R4, [UR20+0x8] ;  /* 0x00000814ff047984 */ /* 0x002e620008000800 */
[----:B------:R-:W-:-:S05]  /*0480*/  IMAD.MOV.U32 R5, RZ, RZ, 0x780 ;  /* 0x00000780ff057424 */ /* 0x000fca00078e00ff */
[----:B-1----:R-:W-:-:S05]  /*0490*/  LOP3.LUT R4, R4, 0x300, R5, 0xd8, !PT ;  /* 0x0000030004047812 */ /* 0x002fca00078ed805 */
[----:B------:R3:W-:Y:S02]  /*04a0*/  STS [UR20+0x8], R4 ;  /* 0x00000804ff007988 */ /* 0x0007e40008000814 */
.L_x_8:
[----:B------:R-:W-:Y:S05]  /*04b0*/  @P2 BRA `(.L_x_10) ;  /* 0x0000000000282947 */ /* 0x000fea0003800000 */
[----:B-1234-:R-:W1:Y:S02]  /*04c0*/  LDS R4, [UR20+0x8] ;  /* 0x00000814ff047984 */ /* 0x01ee640008000800 */
[----:B-1----:R-:W-:-:S05]  /*04d0*/  LOP3.LUT R4, R4, 0x1800, RZ, 0xb8, !PT ;  /* 0x0000180004047812 */ /* 0x002fca00078eb8ff */
[----:B------:R2:W-:Y:S02]  /*04e0*/  STS [UR20+0x8], R4 ;  /* 0x00000804ff007988 */ /* 0x0005e40008000814 */
.L_x_9:
[----:B------:R-:W-:Y:S05]  /*04f0*/  @P2 BREAK B0 ;  /* 0x0000000000002942 */ /* 0x000fea0003800000 */
[----:B------:R-:W-:Y:S05]  /*0500*/  @P2 BRA `(.L_x_11) ;  /* 0x0000000000242947 */ /* 0x000fea0003800000 */
[----:B------:R-:W3:Y:S01]  /*0510*/  LDS R5, [UR20+0x8] ;  /* 0x00000814ff057984 */ /* 0x000ee20008000800 */
[----:B-12---:R-:W-:-:S05]  /*0520*/  IMAD.MOV.U32 R4, RZ, RZ, 0x6000 ;  /* 0x00006000ff047424 */ /* 0x006fca00078e00ff */
[----:B---3--:R-:W-:-:S04]  /*0530*/  LOP3.LUT R4, R5, 0x6000, R4, 0xd8, !PT ;  /* 0x0000600005047812 */ /* 0x008fc800078ed804 */
[----:B------:R-:W-:-:S05]  /*0540*/  LOP3.LUT R4, R4, 0x400000, RZ, 0xb8, !PT ;  /* 0x0040000004047812 */ /* 0x000fca00078eb8ff */
[----:B------:R5:W-:Y:S02]  /*0550*/  STS [UR20+0x8], R4 ;  /* 0x00000804ff007988 */ /* 0x000be40008000814 */
.L_x_10:
[----:B------:R-:W-:Y:S05]  /*0560*/  BSYNC B0 ;  /* 0x0000000000007941 */ /* 0x000fea0003800000 */
.L_x_7:
[----:B-12345:R-:W1:Y:S02]  /*0570*/  @!P2 LDS R4, [UR20+0x8] ;  /* 0x00000814ff04a984 */ /* 0x03ee640008000800 */
[----:B-1----:R-:W-:-:S05]  /*0580*/  @!P2 LOP3.LUT R4, R4, 0x8000, RZ, 0xb8, !PT ;  /* 0x000080000404a812 */ /* 0x002fca00078eb8ff */
[----:B------:R3:W-:Y:S02]  /*0590*/  @!P2 STS [UR20+0x8], R4 ;  /* 0x00000804ff00a988 */ /* 0x0007e40008000814 */
.L_x_11:
[----:B------:R-:W-:Y:S05]  /*05a0*/  BSYNC B1 ;  /* 0x0000000000017941 */ /* 0x000fea0003800000 */
.L_x_6:
[----:B------:R-:W-:Y:S05]  /*05b0*/  WARPSYNC.ALL ;  /* 0x0000000000007948 */ /* 0x000fea0003800000 */
[----:B------:R-:W-:Y:S05]  /*05c0*/  @P0 BRA `(.L_x_12) ;  /* 0x0000000000280947 */ /* 0x000fea0003800000 */
[----:B-123--:R-:W1:Y:S01]  /*05d0*/  S2R R4, SR_LANEID ;  /* 0x0000000000047919 */ /* 0x00ee620000000000 */
[----:B------:R-:W-:Y:S05]  /*05e0*/  WARPSYNC.ALL ;  /* 0x0000000000007948 */ /* 0x000fea0003800000 */
[----:B-1----:R-:W-:-:S05]  /*05f0*/  IMAD.SHL.U32 R6, R4, 0x4, RZ ;  /* 0x0000000404067824 */ /* 0x002fca00078e00ff */
[----:B------:R-:W1:Y:S01]  /*0600*/  LDS R7, [R6+UR20] ;  /* 0x0000001406077984 */ /* 0x000e620008000800 */
[----:B------:R-:W-:-:S05]  /*0610*/  IADD3 R4, P1, R6, UR28, RZ ;  /* 0x0000001c06047c10 */ /* 0x000fca000ff3e0ff */
[----:B------:R-:W-:-:S05]  /*0620*/  IMAD.X R5, RZ, RZ, UR29, P1 ;  /* 0x0000001dff057e24 */ /* 0x000fca00088e06ff */
[----:B-1----:R4:W5:Y:S01]  /*0630*/  ATOMG.E.EXCH.STRONG.GPU PT, RZ, [R4], R7 ;  /* 0x0000000704ff73a8 */ /* 0x00296200041ee100 */
[----:B------:R-:W-:-:S04]  /*0640*/  DEPBAR {5,4,3,2,1,0} ;  /* 0x0000003f0000791a */ /* 0x000fc80000000000 */
[----:B------:R4:W-:Y:S01]  /*0650*/  UTMACCTL.IV [UR28] ;  /* 0x000000001c0079b9 */ /* 0x0009e20008000000 */
[----:B------:R-:W-:Y:S01]  /*0660*/  NOP ;  /* 0x0000000000007918 */ /* 0x000fe20000000000 */
.L_x_12:
[----:B------:R-:W-:Y:S05]  /*0670*/  @P0 BRA `(.L_x_13) ;  /* 0x00000000000c0947 */ /* 0x000fea0003800000 */
[----:B------:R0:W-:Y:S01]  /*0680*/  UTMACMDFLUSH ;  /* 0x00000000000079b7 */ /* 0x0001e20000000000 */
[----:B------:R-:W-:Y:S05]  /*0690*/  @P0 BRA `(.L_x_13) ;  /* 0x0000000000040947 */ /* 0x000fea0003800000 */
[----:B------:R-:W-:-:S04]  /*06a0*/  DEPBAR.LE SB0, 0x0 ;  /* 0x000080000000791a */ /* 0x000fc80000000000 */
.L_x_13:
[----:B------:R-:W-:Y:S05]  /*06b0*/  WARPSYNC.ALL ;  /* 0x0000000000007948 */ /* 0x000fea0003800000 */
[----:B-----5:R-:W-:Y:S06]  /*06c0*/  BAR.SYNC.DEFER_BLOCKING 0x0 ;  /* 0x0000000000007b1d */ /* 0x020fec0000010000 */
[----:B------:R-:W-:Y:S02]  /*06d0*/  BSSY B1, `(.L_x_14) ;  /* 0x000000b000017945 */ /* 0x000fe40003800000 */
[----:B------:R-:W-:Y:S06]  /*06e0*/  BAR.SYNC.DEFER_BLOCKING 0x0 ;  /* 0x0000000000007b1d */ /* 0x000fec0000010000 */
[----:B------:R5:W-:Y:S01]  /*06f0*/  @!P0 STS [R11], RZ ;  /* 0x000000ff0b008388 */ /* 0x000be20000000800 */
[----:B------:R-:W-:Y:S01]  /*0700*/  NOP ;  /* 0x0000000000007918 */ /* 0x000fe20000000000 */
[----:B------:R-:W-:Y:S05]  /*0710*/  @P2 BRA `(.L_x_15) ;  /* 0x0000000000182947 */ /* 0x000fea0003800000 */
[----:B-1234-:R-:W1:Y:S01]  /*0720*/  LDS R4, [UR20+0x8] ;  /* 0x00000814ff047984 */ /* 0x01ee620008000800 */
[----:B------:R-:W2:Y:S01]  /*0730*/  LDC.64 R6, c[0x0][0x218] ;  /* 0x00008600ff067b82 */ /* 0x000ea20000000a00 */
[----:B------:R-:W-:Y:S02]  /*0740*/  IMAD.MOV.U32 R5, RZ, RZ, 0x70 ;  /* 0x00000070ff057424 */ /* 0x000fe400078e00ff */
[----:B--2---:R2:W-:Y:S03]  /*0750*/  STS.64 [UR20], R6 ;  /* 0x00000006ff007988 */ /* 0x0045e60008000a14 */
[----:B-1----:R-:W-:-:S05]  /*0760*/  LOP3.LUT R4, R4, 0x10, R5, 0xd8, !PT ;  /* 0x0000001004047812 */ /* 0x002fca00078ed805 */
[----:B------:R2:W-:Y:S02]  /*0770*/  STS [UR20+0x8], R4 ;  /* 0x00000804ff007988 */ /* 0x0005e40008000814 */
.L_x_15:
[----:B----4-:R-:W-:Y:S05]  /*0780*/  BSYNC B1 ;  /* 0x0000000000017941 */ /* 0x010fea0003800000 */
.L_x_14:
[----:B------:R-:W-:Y:S04]  /*0790*/  BSSY B2, `(.L_x_16) ;  /* 0x000000f000027945 */ /* 0x000fe80003800000 */
[----:B------:R-:W-:Y:S04]  /*07a0*/  BSSY B1, `(.L_x_17) ;  /* 0x000000c000017945 */ /* 0x000fe80003800000 */
[----:B------:R-:W-:Y:S05]  /*07b0*/  @P2 BRA `(.L_x_18) ;  /* 0x0000000000282947 */ /* 0x000fea0003800000 */
[----:B-123--:R-:W1:Y:S01]  /*07c0*/  LDS R4, [UR20+0x34] ;  /* 0x00003414ff047984 */ /* 0x00ee620008000800 */
[----:B------:R-:W-:Y:S01]  /*07d0*/  IMAD.MOV.U32 R5, RZ, RZ, 0x3f000000 ;  /* 0x3f000000ff057424 */ /* 0x000fe200078e00ff */
[----:B------:R-:W-:Y:S05]  /*07e0*/  @P2 BREAK B1 ;  /* 0x0000000000012942 */ /* 0x000fea0003800000 */
[----:B-1----:R-:W-:-:S05]  /*07f0*/  LOP3.LUT R4, R4, 0xff000000, R5, 0xb8, !PT ;  /* 0xff00000004047812 */ /* 0x002fca00078eb805 */
[----:B------:R1:W-:Y:S01]  /*0800*/  STS [UR20+0x34], R4 ;  /* 0x00003404ff007988 */ /* 0x0003e20008000814 */
[----:B------:R-:W-:Y:S05]  /*0810*/  @P2 BRA `(.L_x_19) ;  /* 0x0000000000182947 */ /* 0x000fea0003800000 */
[----:B------:R-:W2:Y:S01]  /*0820*/  LDS R5, [UR20+0x38] ;  /* 0x00003814ff057984 */ /* 0x000ea20008000800 */
[----:B-1----:R-:W-:-:S05]  /*0830*/  IMAD.MOV.U32 R4, RZ, RZ, 0x3f ;  /* 0x0000003fff047424 */ /* 0x002fca00078e00ff */
[----:B--2---:R-:W-:-:S05]  /*0840*/  LOP3.LUT R4, R5, 0xff, R4, 0xb8, !PT ;  /* 0x000000ff05047812 */ /* 0x004fca00078eb804 */
[----:B------:R4:W-:Y:S02]  /*0850*/  STS [UR20+0x38], R4 ;  /* 0x00003804ff007988 */ /* 0x0009e40008000814 */
.L_x_18:
[----:B------:R-:W-:Y:S05]  /*0860*/  BSYNC B1 ;  /* 0x0000000000017941 */ /* 0x000fea0003800000 */
.L_x_17:
[----:B------:R1:W-:Y:S02]  /*0870*/  @!P2 STS [UR20+0x20], R8 ;  /* 0x00002008ff00a988 */ /* 0x0003e40008000814 */
.L_x_19:
[----:B------:R-:W-:Y:S05]  /*0880*/  BSYNC B2 ;  /* 0x0000000000027941 */ /* 0x000fea0003800000 */
.L_x_16:
[----:B------:R-:W-:Y:S05]  /*0890*/  WARPSYNC.ALL ;  /* 0x0000000000007948 */ /* 0x000fea0003800000 */
[----:B--2---:R-:W2:Y:S01]  /*08a0*/  LDC R6, c[0x0][0x22c] ;  /* 0x00008b00ff067b82 */ /* 0x004ea20000000800 */
[----:B------:R-:W-:Y:S01]  /*08b0*/  BSSY B2, `(.L_x_20) ;  /* 0x0000010000027945 */ /* 0x000fe20003800000 */
[----:B--2---:R-:W-:-:S05]  /*08c0*/  VIADD R6, R6, 0xffffffff ;  /* 0xffffffff06067836 */ /* 0x004fca0000000000 */
[----:B------:R2:W-:Y:S01]  /*08d0*/  @!P2 STS [UR20+0x24], R6 ;  /* 0x00002406ff00a988 */ /* 0x0005e20008000814 */
[----:B------:R-:W-:Y:S05]  /*08e0*/  @P2 BRA `(.L_x_21) ;  /* 0x0000000000302947 */ /* 0x000fea0003800000 */
[----:B------:R-:W2:Y:S01]  /*08f0*/  LDS R5, [UR20+0x34] ;  /* 0x00003414ff057984 */ /* 0x000ea20008000800 */
[----:B------:R-:W2:Y:S03]  /*0900*/  LDC.64 R12, c[0x0][0x240] ;  /* 0x00009000ff0c7b82 */ /* 0x000ea60000000a00 */
[----:B-1-34-:R-:W1:Y:S01]  /*0910*/  LDS R4, [UR20+0x1c] ;  /* 0x00001c14ff047984 */ /* 0x01ae620008000800 */
[C---:B--2---:R-:W-:Y:S01]  /*0920*/  SHF.L.U64.HI R8, R12.reuse, 0x1, R13 ;  /* 0x000000010c087819 */ /* 0x044fe2000001020d */
[----:B------:R-:W-:-:S03]  /*0930*/  IMAD.SHL.U32 R7, R12, 0x2, RZ ;  /* 0x000000020c077824 */ /* 0x000fc600078e00ff */
[--C-:B------:R-:W-:Y:S02]  /*0940*/  SHF.R.U32.HI R9, RZ, 0x4, R8.reuse ;  /* 0x00000004ff097819 */ /* 0x100fe40000011608 */
[----:B------:R-:W-:-:S05]  /*0950*/  SHF.R.U64 R7, R7, 0x4, R8 ;  /* 0x0000000407077819 */ /* 0x000fca0000001208 */
[----:B------:R2:W-:Y:S01]  /*0960*/  STS [UR20+0xc], R7 ;  /* 0x00000c07ff007988 */ /* 0x0005e20008000814 */
[----:B------:R-:W-:Y:S02]  /*0970*/  LOP3.LUT R5, R5, 0x7, RZ, 0xb8, !PT ;  /* 0x0000000705057812 */ /* 0x000fe400078eb8ff */
[----:B-1----:R-:W-:-:S03]  /*0980*/  LOP3.LUT R4, R4, 0xf, R9, 0xb8, !PT ;  /* 0x0000000f04047812 */ /* 0x002fc600078eb809 */
[----:B------:R2:W-:Y:S04]  /*0990*/  STS [UR20+0x34], R5 ;  /* 0x00003405ff007988 */ /* 0x0005e80008000814 */
[----:B------:R2:W-:Y:S02]  /*09a0*/  STS [UR20+0x1c], R4 ;  /* 0x00001c04ff007988 */ /* 0x0005e40008000814 */
.L_x_21:
[----:B------:R-:W-:Y:S05]  /*09b0*/  BSYNC B2 ;  /* 0x0000000000027941 */ /* 0x000fea0003800000 */
.L_x_20:
[----:B------:R-:W-:Y:S04]  /*09c0*/  BSSY B3, `(.L_x_22) ;  /* 0x000001a000037945 */ /* 0x000fe80003800000 */
[----:B------:R-:W-:Y:S04]  /*09d0*/  BSSY B2, `(.L_x_23) ;  /* 0x0000015000027945 */ /* 0x000fe80003800000 */
[----:B------:R-:W-:Y:S05]  /*09e0*/  @P2 BRA `(.L_x_24) ;  /* 0x0000000000202947 */ /* 0x000fea0003800000 */
[----:B-1234-:R-:W1:Y:S02]  /*09f0*/  LDS R4, [UR20+0x34] ;  /* 0x00003414ff047984 */ /* 0x01ee640008000800 */
[----:B-1----:R-:W-:-:S05]  /*0a00*/  LOP3.LUT R4, R4, 0x38, RZ, 0xb8, !PT ;  /* 0x0000003804047812 */ /* 0x002fca00078eb8ff */
[----:B------:R1:W-:Y:S01]  /*0a10*/  STS [UR20+0x34], R4 ;  /* 0x00003404ff007988 */ /* 0x0003e20008000814 */
[----:B------:R-:W-:Y:S05]  /*0a20*/  @P2 BRA `(.L_x_25) ;  /* 0x0000000000202947 */ /* 0x000fea0003800000 */
[----:B-1----:R-:W1:Y:S01]  /*0a30*/  LDS R4, [UR20+0x8] ;  /* 0x00000814ff047984 */ /* 0x002e620008000800 */
[----:B------:R-:W-:-:S05]  /*0a40*/  IMAD.MOV.U32 R5, RZ, RZ, 0x780 ;  /* 0x00000780ff057424 */ /* 0x000fca00078e00ff */
[----:B-1----:R-:W-:-:S05]  /*0a50*/  LOP3.LUT R4, R4, 0x300, R5, 0xd8, !PT ;  /* 0x0000030004047812 */ /* 0x002fca00078ed805 */
[----:B------:R1:W-:Y:S02]  /*0a60*/  STS [UR20+0x8], R4 ;  /* 0x00000804ff007988 */ /* 0x0003e40008000814 */
.L_x_24:
[----:B------:R-:W-:Y:S05]  /*0a70*/  @P2 BRA `(.L_x_26) ;  /* 0x0000000000282947 */ /* 0x000fea0003800000 */
[----:B-1234-:R-:W1:Y:S02]  /*0a80*/  LDS R4, [UR20+0x8] ;  /* 0x00000814ff047984 */ /* 0x01ee640008000800 */
[----:B-1----:R-:W-:-:S05]  /*0a90*/  LOP3.LUT R4, R4, 0x1800, RZ, 0xb8, !PT ;  /* 0x0000180004047812 */ /* 0x002fca00078eb8ff */
[----:B------:R2:W-:Y:S02]  /*0aa0*/  STS [UR20+0x8], R4 ;  /* 0x00000804ff007988 */ /* 0x0005e40008000814 */
.L_x_25:
[----:B------:R-:W-:Y:S05]  /*0ab0*/  @P2 BREAK B2 ;  /* 0x0000000000022942 */ /* 0x000fea0003800000 */
[----:B------:R-:W-:Y:S05]  /*0ac0*/  @P2 BRA `(.L_x_27) ;  /* 0x0000000000242947 */ /* 0x000fea0003800000 */
[----:B-12---:R-:W1:Y:S01]  /*0ad0*/  LDS R4, [UR20+0x8] ;  /* 0x00000814ff047984 */ /* 0x006e620008000800 */
[----:B------:R-:W-:-:S05]  /*0ae0*/  IMAD.MOV.U32 R5, RZ, RZ, 0x6000 ;  /* 0x00006000ff057424 */ /* 0x000fca00078e00ff */
[----:B-1----:R-:W-:-:S04]  /*0af0*/  LOP3.LUT R4, R4, 0x6000, R5, 0xd8, !PT ;  /* 0x0000600004047812 */ /* 0x002fc800078ed805 */
[----:B------:R-:W-:-:S05]  /*0b00*/  LOP3.LUT R4, R4, 0x400000, RZ, 0xb8, !PT ;  /* 0x0040000004047812 */ /* 0x000fca00078eb8ff */
[----:B------:R1:W-:Y:S02]  /*0b10*/  STS [UR20+0x8], R4 ;  /* 0x00000804ff007988 */ /* 0x0003e40008000814 */
.L_x_26:
[----:B------:R-:W-:Y:S05]  /*0b20*/  BSYNC B2 ;  /* 0x0000000000027941 */ /* 0x000fea0003800000 */
.L_x_23:
[----:B-1234-:R-:W1:Y:S02]  /*0b30*/  @!P2 LDS R4, [UR20+0x8] ;  /* 0x00000814ff04a984 */ /* 0x01ee640008000800 */
[----:B-1----:R-:W-:-:S05]  /*0b40*/  @!P2 LOP3.LUT R4, R4, 0x8000, RZ, 0xb8, !PT ;  /* 0x000080000404a812 */ /* 0x002fca00078eb8ff */
[----:B------:R3:W-:Y:S02]  /*0b50*/  @!P2 STS [UR20+0x8], R4 ;  /* 0x00000804ff00a988 */ /* 0x0007e40008000814 */
.L_x_27:
[----:B------:R-:W-:Y:S05]  /*0b60*/  BSYNC B3 ;  /* 0x0000000000037941 */ /* 0x000fea0003800000 */
.L_x_22:
[----:B------:R-:W-:Y:S05]  /*0b70*/  WARPSYNC.ALL ;  /* 0x0000000000007948 */ /* 0x000fea0003800000 */
[----:B------:R-:W-:-:S04]  /*0b80*/  UIADD3 UR31, UR5, 0x80, URZ ;  /* 0x00000080051f7890 */ /* 0x000fc8000fffe03f */
[----:B------:R-:W-:-:S04]  /*0b90*/  UIADD3 UR30, UP0, UR31, UR32, URZ ;  /* 0x000000201f1e7290 */ /* 0x000fc8000ff1e03f */
[----:B------:R-:W-:Y:S01]  /*0ba0*/  ULEA.HI.X.SX32 UR31, UR31, UR33, 0x1, UP0 ;  /* 0x000000211f1f7291 */ /* 0x000fe200080f0e3f */
[----:B------:R-:W-:Y:S11]  /*0bb0*/  @P0 BRA `(.L_x_28) ;  /* 0x0000000000280947 */ /* 0x000ff60003800000 */
[----:B-123--:R-:W1:Y:S01]  /*0bc0*/  S2R R4, SR_LANEID ;  /* 0x0000000000047919 */ /* 0x00ee620000000000 */
[----:B------:R-:W-:Y:S05]  /*0bd0*/  WARPSYNC.ALL ;  /* 0x0000000000007948 */ /* 0x000fea0003800000 */
[----:B-1----:R-:W-:-:S05]  /*0be0*/  IMAD.SHL.U32 R8, R4, 0x4, RZ ;  /* 0x0000000404087824 */ /* 0x002fca00078e00ff */
[----:B------:R-:W1:Y:S01]  /*0bf0*/  LDS R7, [R8+UR20] ;  /* 0x0000001408077984 */ /* 0x000e620008000800 */
[----:B------:R-:W-:-:S05]  /*0c00*/  IADD3 R4, P1, R8, UR30, RZ ;  /* 0x0000001e08047c10 */ /* 0x000fca000ff3e0ff */
[----:B------:R-:W-:-:S05]  /*0c10*/  IMAD.X R5, RZ, RZ, UR31, P1 ;  /* 0x0000001fff057e24 */ /* 0x000fca00088e06ff */
[----:B-1----:R4:W2:Y:S01]  /*0c20*/  ATOMG.E.EXCH.STRONG.GPU PT, RZ, [R4], R7 ;  /* 0x0000000704ff73a8 */ /* 0x0028a200041ee100 */
[----:B------:R-:W-:-:S04]  /*0c30*/  DEPBAR {5,4,3,2,1,0} ;  /* 0x0000003f0000791a */ /* 0x000fc80000000000 */
[----:B------:R4:W-:Y:S01]  /*0c40*/  UTMACCTL.IV [UR30] ;  /* 0x000000001e0079b9 */ /* 0x0009e20008000000 */
[----:B------:R-:W-:Y:S01]  /*0c50*/  NOP ;  /* 0x0000000000007918 */ /* 0x000fe20000000000 */
.L_x_28:
[----:B------:R-:W-:Y:S05]  /*0c60*/  @P0 BRA `(.L_x_29) ;  /* 0x00000000000c0947 */ /* 0x000fea0003800000 */
[----:B------:R0:W-:Y:S01]  /*0c70*/  UTMACMDFLUSH ;  /* 0x00000000000079b7 */ /* 0x0001e20000000000 */
[----:B------:R-:W-:Y:S05]  /*0c80*/  @P0 BRA `(.L_x_29) ;  /* 0x0000000000040947 */ /* 0x000fea0003800000 */
[----:B------:R-:W-:-:S04]  /*0c90*/  DEPBAR.LE SB0, 0x0 ;  /* 0x000080000000791a */ /* 0x000fc80000000000 */
.L_x_29:
[----:B------:R-:W-:Y:S05]  /*0ca0*/  WARPSYNC.ALL ;  /* 0x0000000000007948 */ /* 0x000fea0003800000 */
[----:B--2---:R-:W-:Y:S06]  /*0cb0*/  BAR.SYNC.DEFER_BLOCKING 0x0 ;  /* 0x0000000000007b1d */ /* 0x004fec0000010000 */
[----:B------:R-:W-:Y:S02]  /*0cc0*/  BSSY B3, `(.L_x_30) ;  /* 0x000000b000037945 */ /* 0x000fe40003800000 */
[----:B------:R-:W-:Y:S06]  /*0cd0*/  BAR.SYNC.DEFER_BLOCKING 0x0 ;  /* 0x0000000000007b1d */ /* 0x000fec0000010000 */
[----:B------:R2:W-:Y:S01]  /*0ce0*/  @!P0 STS [R11], RZ ;  /* 0x000000ff0b008388 */ /* 0x0005e20000000800 */
[----:B------:R-:W-:Y:S01]  /*0cf0*/  NOP ;  /* 0x0000000000007918 */ /* 0x000fe20000000000 */
[----:B------:R-:W-:Y:S05]  /*0d00*/  @P2 BRA `(.L_x_31) ;  /* 0x0000000000182947 */ /* 0x000fea0003800000 */
[----:B-1-34-:R-:W1:Y:S01]  /*0d10*/  LDS R4, [UR20+0x8] ;  /* 0x00000814ff047984 */ /* 0x01ae620008000800 */
[----:B------:R-:W3:Y:S01]  /*0d20*/  LDC.64 R8, c[0x0][0x220] ;  /* 0x00008800ff087b82 */ /* 0x000ee20000000a00 */
[----:B------:R-:W-:Y:S02]  /*0d30*/  IMAD.MOV.U32 R5, RZ, RZ, 0x70 ;  /* 0x00000070ff057424 */ /* 0x000fe400078e00ff */
[----:B---3--:R3:W-:Y:S03]  /*0d40*/  STS.64 [UR20], R8 ;  /* 0x00000008ff007988 */ /* 0x0087e60008000a14 */
[----:B-1----:R-:W-:-:S05]  /*0d50*/  LOP3.LUT R4, R4, 0x10, R5, 0xd8, !PT ;  /* 0x0000001004047812 */ /* 0x002fca00078ed805 */
[----:B------:R3:W-:Y:S02]  /*0d60*/  STS [UR20+0x8], R4 ;  /* 0x00000804ff007988 */ /* 0x0007e40008000814 */
.L_x_31:
[----:B----4-:R-:W-:Y:S05]  /*0d70*/  BSYNC B3 ;  /* 0x0000000000037941 */ /* 0x010fea0003800000 */
.L_x_30:
[----:B------:R-:W-:Y:S04]  /*0d80*/  BSSY B4, `(.L_x_32) ;  /* 0x0000011000047945 */ /* 0x000fe80003800000 */
[----:B------:R-:W-:Y:S04]  /*0d90*/  BSSY B3, `(.L_x_33) ;  /* 0x000000e000037945 */ /* 0x000fe80003800000 */
[----:B------:R-:W-:Y:S05]  /*0da0*/  @P2 BRA `(.L_x_34) ;  /* 0x0000000000242947 */ /* 0x000fea0003800000 */
[----:B-1-3--:R-:W1:Y:S01]  /*0db0*/  LDS R4, [UR20+0x34] ;  /* 0x00003414ff047984 */ /* 0x00ae620008000800 */
[----:B------:R-:W-:-:S05]  /*0dc0*/  IMAD.MOV.U32 R5, RZ, RZ, 0x3f000000 ;  /* 0x3f000000ff057424 */ /* 0x000fca00078e00ff */
[----:B-1----:R-:W-:-:S05]  /*0dd0*/  LOP3.LUT R4, R4, 0xff000000, R5, 0xb8, !PT ;  /* 0xff00000004047812 */ /* 0x002fca00078eb805 */
[----:B------:R1:W-:Y:S01]  /*0de0*/  STS [UR20+0x34], R4 ;  /* 0x00003404ff007988 */ /* 0x0003e20008000814 */
[----:B------:R-:W-:Y:S05]  /*0df0*/  @P2 BRA `(.L_x_35) ;  /* 0x00000000001c2947 */ /* 0x000fea0003800000 */
[----:B-1----:R-:W1:Y:S01]  /*0e00*/  LDS R4, [UR20+0x38] ;  /* 0x00003814ff047984 */ /* 0x002e620008000800 */
[----:B------:R-:W-:-:S05]  /*0e10*/  IMAD.MOV.U32 R5, RZ, RZ, 0xff ;  /* 0x000000ffff057424 */ /* 0x000fca00078e00ff */
[----:B-1----:R-:W-:-:S05]  /*0e20*/  LOP3.LUT R4, R4, 0xff, R5, 0xb8, !PT ;  /* 0x000000ff04047812 */ /* 0x002fca00078eb805 */
[----:B------:R4:W-:Y:S02]  /*0e30*/  STS [UR20+0x38], R4 ;  /* 0x00003804ff007988 */ /* 0x0009e40008000814 */
.L_x_34:
[----:B------:R-:W-:Y:S05]  /*0e40*/  @P2 BREAK B3 ;  /* 0x0000000000032942 */ /* 0x000fea0003800000 */
[----:B------:R-:W-:Y:S05]  /*0e50*/  @P2 BRA `(.L_x_36) ;  /* 0x00000000000c2947 */ /* 0x000fea0003800000 */
[----:B------:R1:W-:Y:S02]  /*0e60*/  STS [UR20+0x20], R6 ;  /* 0x00002006ff007988 */ /* 0x0003e40008000814 */
.L_x_35:
[----:B------:R-:W-:Y:S05]  /*0e70*/  BSYNC B3 ;  /* 0x0000000000037941 */ /* 0x000fea0003800000 */
.L_x_33:
[----:B------:R1:W-:Y:S02]  /*0e80*/  @!P2 STS [UR20+0x24], R3 ;  /* 0x00002403ff00a988 */ /* 0x0003e40008000814 */
.L_x_36:
[----:B------:R-:W-:Y:S05]  /*0e90*/  BSYNC B4 ;  /* 0x0000000000047941 */ /* 0x000fea0003800000 */
.L_x_32:
[----:B------:R-:W-:Y:S05]  /*0ea0*/  WARPSYNC.ALL ;  /* 0x0000000000007948 */ /* 0x000fea0003800000 */
[----:B------:R-:W-:Y:S04]  /*0eb0*/  BSSY B4, `(.L_x_37) ;  /* 0x000000e000047945 */ /* 0x000fe80003800000 */
[----:B------:R-:W-:Y:S05]  /*0ec0*/  @P2 BRA `(.L_x_38) ;  /* 0x0000000000302947 */ /* 0x000fea0003800000 */
[----:B-1-34-:R-:W1:Y:S01]  /*0ed0*/  LDS R4, [UR20+0x34] ;  /* 0x00003414ff047984 */ /* 0x01ae620008000800 */
[----:B------:R-:W3:Y:S03]  /*0ee0*/  LDC.64 R8, c[0x0][0x248] ;  /* 0x00009200ff087b82 */ /* 0x000ee60000000a00 */
[----:B------:R-:W4:Y:S01]  /*0ef0*/  LDS R3, [UR20+0x1c] ;  /* 0x00001c14ff037984 */ /* 0x000f220008000800 */
[C---:B---3--:R-:W-:Y:S01]  /*0f00*/  SHF.L.U64.HI R6, R8.reuse, 0x1, R9 ;  /* 0x0000000108067819 */ /* 0x048fe20000010209 */
[----:B------:R-:W-:-:S03]  /*0f10*/  IMAD.SHL.U32 R5, R8, 0x2, RZ ;  /* 0x0000000208057824 */ /* 0x000fc600078e00ff */
[--C-:B------:R-:W-:Y:S02]  /*0f20*/  SHF.R.U32.HI R8, RZ, 0x4, R6.reuse ;  /* 0x00000004ff087819 */ /* 0x100fe40000011606 */
[----:B------:R-:W-:-:S05]  /*0f30*/  SHF.R.U64 R5, R5, 0x4, R6 ;  /* 0x0000000405057819 */ /* 0x000fca0000001206 */
[----:B------:R3:W-:Y:S01]  /*0f40*/  STS [UR20+0xc], R5 ;  /* 0x00000c05ff007988 */ /* 0x0007e20008000814 */
[----:B-1----:R-:W-:Y:S02]  /*0f50*/  LOP3.LUT R4, R4, 0x7, RZ, 0xb8, !PT ;  /* 0x0000000704047812 */ /* 0x002fe400078eb8ff */
[----:B----4-:R-:W-:-:S03]  /*0f60*/  LOP3.LUT R3, R3, 0xf, R8, 0xb8, !PT ;  /* 0x0000000f03037812 */ /* 0x010fc600078eb808 */
[----:B------:R3:W-:Y:S04]  /*0f70*/  STS [UR20+0x34], R4 ;  /* 0x00003404ff007988 */ /* 0x0007e80008000814 */
[----:B------:R3:W-:Y:S02]  /*0f80*/  STS [UR20+0x1c], R3 ;  /* 0x00001c03ff007988 */ /* 0x0007e40008000814 */
.L_x_38:
[----:B------:R-:W-:Y:S05]  /*0f90*/  BSYNC B4 ;  /* 0x0000000000047941 */ /* 0x000fea0003800000 */
.L_x_37:
[----:B------:R-:W-:Y:S04]  /*0fa0*/  BSSY B4, `(.L_x_39) ;  /* 0x000001a000047945 */ /* 0x000fe80003800000 */
[----:B------:R-:W-:Y:S04]  /*0fb0*/  BSSY B5, `(.L_x_40) ;  /* 0x0000015000057945 */ /* 0x000fe80003800000 */
[----:B------:R-:W-:Y:S05]  /*0fc0*/  @P2 BRA `(.L_x_41) ;  /* 0x0000000000202947 */ /* 0x000fea0003800000 */
[----:B-1-3--:R-:W1:Y:S02]  /*0fd0*/  LDS R3, [UR20+0x34] ;  /* 0x00003414ff037984 */ /* 0x00ae640008000800 */
[----:B-1----:R-:W-:-:S05]  /*0fe0*/  LOP3.LUT R3, R3, 0x38, RZ, 0xb8, !PT ;  /* 0x0000003803037812 */ /* 0x002fca00078eb8ff */
[----:B------:R1:W-:Y:S01]  /*0ff0*/  STS [UR20+0x34], R3 ;  /* 0x00003403ff007988 */ /* 0x0003e20008000814 */
[----:B------:R-:W-:Y:S05]  /*1000*/  @P2 BRA `(.L_x_42) ;  /* 0x0000000000202947 */ /* 0x000fea0003800000 */
[----:B-1----:R-:W1:Y:S01]  /*1010*/  LDS R3, [UR20+0x8] ;  /* 0x00000814ff037984 */ /* 0x002e620008000800 */
[----:B----4-:R-:W-:-:S05]  /*1020*/  IMAD.MOV.U32 R4, RZ, RZ, 0x780 ;  /* 0x00000780ff047424 */ /* 0x010fca00078e00ff */
[----:B-1----:R-:W-:-:S05]  /*1030*/  LOP3.LUT R3, R3, 0x300, R4, 0xd8, !PT ;  /* 0x0000030003037812 */ /* 0x002fca00078ed804 */
[----:B------:R1:W-:Y:S02]  /*1040*/  STS [UR20+0x8], R3 ;  /* 0x00000803ff007988 */ /* 0x0003e40008000814 */
.L_x_41:
[----:B------:R-:W-:Y:S05]  /*1050*/  @P2 BRA `(.L_x_43) ;  /* 0x0000000000282947 */ /* 0x000fea0003800000 */
[----:B-1-3--:R-:W1:Y:S02]  /*1060*/  LDS R3, [UR20+0x8] ;  /* 0x00000814ff037984 */ /* 0x00ae640008000800 */
[----:B-1----:R-:W-:-:S05]  /*1070*/  LOP3.LUT R3, R3, 0x1800, RZ, 0xb8, !PT ;  /* 0x0000180003037812 */ /* 0x002fca00078eb8ff */
[----:B------:R3:W-:Y:S02]  /*1080*/  STS [UR20+0x8], R3 ;  /* 0x00000803ff007988 */ /* 0x0007e40008000814 */
.L_x_42:
[----:B------:R-:W-:Y:S05]  /*1090*/  @P2 BREAK B5 ;  /* 0x0000000000052942 */ /* 0x000fea0003800000 */
[----:B------:R-:W-:Y:S05]  /*10a0*/  @P2 BRA `(.L_x_44) ;  /* 0x0000000000242947 */ /* 0x000fea0003800000 */
[----:B-1-3--:R-:W1:Y:S01]  /*10b0*/  LDS R3, [UR20+0x8] ;  /* 0x00000814ff037984 */ /* 0x00ae620008000800 */
[----:B----4-:R-:W-:-:S05]  /*10c0*/  IMAD.MOV.U32 R4, RZ, RZ, 0x6000 ;  /* 0x00006000ff047424 */ /* 0x010fca00078e00ff */
[----:B-1----:R-:W-:-:S04]  /*10d0*/  LOP3.LUT R3, R3, 0x6000, R4, 0xd8, !PT ;  /* 0x0000600003037812 */ /* 0x002fc800078ed804 */
[----:B------:R-:W-:-:S05]  /*10e0*/  LOP3.LUT R3, R3, 0x400000, RZ, 0xb8, !PT ;  /* 0x0040000003037812 */ /* 0x000fca00078eb8ff */
[----:B------:R1:W-:Y:S02]  /*10f0*/  STS [UR20+0x8], R3 ;  /* 0x00000803ff007988 */ /* 0x0003e40008000814 */
.L_x_43:
[----:B------:R-:W-:Y:S05]  /*1100*/  BSYNC B5 ;  /* 0x0000000000057941 */ /* 0x000fea0003800000 */
.L_x_40:
[----:B-1-3--:R-:W1:Y:S02]  /*1110*/  @!P2 LDS R3, [UR20+0x8] ;  /* 0x00000814ff03a984 */ /* 0x00ae640008000800 */
[----:B-1----:R-:W-:-:S05]  /*1120*/  @!P2 LOP3.LUT R3, R3, 0x8000, RZ, 0xb8, !PT ;  /* 0x000080000303a812 */ /* 0x002fca00078eb8ff */
[----:B------:R1:W-:Y:S02]  /*1130*/  @!P2 STS [UR20+0x8], R3 ;  /* 0x00000803ff00a988 */ /* 0x0003e40008000814 */
.L_x_44:
[----:B------:R-:W-:Y:S05]  /*1140*/  BSYNC B4 ;  /* 0x0000000000047941 */ /* 0x000fea0003800000 */
.L_x_39:
[----:B------:R-:W-:Y:S05]  /*1150*/  WARPSYNC.ALL ;  /* 0x0000000000007948 */ /* 0x000fea0003800000 */
[----:B------:R-:W-:Y:S01]  /*1160*/  UIADD3 UR5, UR5, 0x100, URZ ;  /* 0x0000010005057890 */ /* 0x000fe2000fffe03f */
[----:B------:R-:W-:Y:S02]  /*1170*/  ISETP.GE.AND P1, PT, R10, 0x1, PT ;  /* 0x000000010a00780c */ /* 0x000fe40003f26270 */
[----:B------:R-:W-:Y:S02]  /*1180*/  CS2R R56, SRZ ;  /* 0x0000000000387805 */ /* 0x000fe4000001ff00 */
[----:B------:R-:W-:Y:S01]  /*1190*/  CS2R R58, SRZ ;  /* 0x00000000003a7805 */ /* 0x000fe2000001ff00 */
[----:B------:R-:W-:Y:S01]  /*11a0*/  UIADD3 UR32, UP0, UR5, UR32, URZ ;  /* 0x0000002005207290 */ /* 0x000fe2000ff1e03f */
[----:B------:R-:W-:-:S02]  /*11b0*/  CS2R R60, SRZ ;  /* 0x00000000003c7805 */ /* 0x000fc4000001ff00 */
[----:B------:R-:W-:Y:S02]  /*11c0*/  CS2R R62, SRZ ;  /* 0x00000000003e7805 */ /* 0x000fe4000001ff00 */
[----:B------:R-:W-:Y:S01]  /*11d0*/  CS2R R64, SRZ ;  /* 0x0000000000407805 */ /* 0x000fe2000001ff00 */
[----:B------:R-:W-:Y:S01]  /*11e0*/  ULEA.HI.X.SX32 UR33, UR5, UR33, 0x1, UP0 ;  /* 0x0000002105217291 */ /* 0x000fe200080f0e3f */
[----:B------:R-:W-:Y:S02]  /*11f0*/  CS2R R66, SRZ ;  /* 0x0000000000427805 */ /* 0x000fe4000001ff00 */
[----:B------:R-:W-:Y:S02]  /*1200*/  CS2R R68, SRZ ;  /* 0x0000000000447805 */ /* 0x000fe4000001ff00 */
[----:B------:R-:W-:Y:S02]  /*1210*/  CS2R R70, SRZ ;  /* 0x0000000000467805 */ /* 0x000fe4000001ff00 */
[----:B------:R-:W-:-:S02]  /*1220*/  CS2R R72, SRZ ;  /* 0x0000000000487805 */ /* 0x000fc4000001ff00 */
[----:B------:R-:W-:Y:S02]  /*1230*/  CS2R R74, SRZ ;  /* 0x00000000004a7805 */ /* 0x000fe4000001ff00 */
[----:B------:R-:W-:Y:S02]  /*1240*/  CS2R R76, SRZ ;  /* 0x00000000004c7805 */ /* 0x000fe4000001ff00 */
        /* <DEDUP_REMOVED lines=9> */
[----:B------:R-:W-:Y:S01]  /*12e0*/  CS2R R32, SRZ ;  /* 0x0000000000207805 */ /* 0x000fe2000001ff00 */
[----:B------:R-:W-:Y:S01]  /*12f0*/  IMAD.MOV.U32 R34, RZ, RZ, RZ ;  /* 0x000000ffff227224 */ /* 0x000fe200078e00ff */
[----:B------:R-:W-:Y:S06]  /*1300*/  @P0 BRA `(.L_x_45) ;  /* 0x0000000000280947 */ /* 0x000fec0003800000 */
[----:B-1-3--:R-:W1:Y:S01]  /*1310*/  S2R R3, SR_LANEID ;  /* 0x0000000000037919 */ /* 0x00ae620000000000 */
[----:B------:R-:W-:Y:S05]  /*1320*/  WARPSYNC.ALL ;  /* 0x0000000000007948 */ /* 0x000fea0003800000 */
[----:B-1----:R-:W-:-:S05]  /*1330*/  IMAD.SHL.U32 R6, R3, 0x4, RZ ;  /* 0x0000000403067824 */ /* 0x002fca00078e00ff */
[----:B------:R-:W1:Y:S01]  /*1340*/  LDS R3, [R6+UR20] ;  /* 0x0000001406037984 */ /* 0x000e620008000800 */
[----:B----4-:R-:W-:-:S05]  /*1350*/  IADD3 R4, P3, R6, UR32, RZ ;  /* 0x0000002006047c10 */ /* 0x010fca000ff7e0ff */
[----:B------:R-:W-:-:S05]  /*1360*/  IMAD.X R5, RZ, RZ, UR33, P3 ;  /* 0x00000021ff057e24 */ /* 0x000fca00098e06ff */
[----:B-1----:R1:W3:Y:S01]  /*1370*/  ATOMG.E.EXCH.STRONG.GPU PT, RZ, [R4], R3 ;  /* 0x0000000304ff73a8 */ /* 0x0022e200041ee100 */
[----:B------:R-:W-:-:S04]  /*1380*/  DEPBAR {5,4,3,2,1,0} ;  /* 0x0000003f0000791a */ /* 0x000fc80000000000 */
[----:B------:R1:W-:Y:S01]  /*1390*/  UTMACCTL.IV [UR32] ;  /* 0x00000000200079b9 */ /* 0x0003e20008000000 */
[----:B------:R-:W-:Y:S01]  /*13a0*/  NOP ;  /* 0x0000000000007918 */ /* 0x000fe20000000000 */
.L_x_45:
[----:B------:R-:W-:Y:S05]  /*13b0*/  @P0 BRA `(.L_x_46) ;  /* 0x00000000000c0947 */ /* 0x000fea0003800000 */
[----:B------:R0:W-:Y:S01]  /*13c0*/  UTMACMDFLUSH ;  /* 0x00000000000079b7 */ /* 0x0001e20000000000 */
[----:B------:R-:W-:Y:S05]  /*13d0*/  @P0 BRA `(.L_x_46) ;  /* 0x0000000000040947 */ /* 0x000fea0003800000 */
[----:B------:R-:W-:-:S04]  /*13e0*/  DEPBAR.LE SB0, 0x0 ;  /* 0x000080000000791a */ /* 0x000fc80000000000 */
.L_x_46:
[----:B------:R-:W-:Y:S05]  /*13f0*/  WARPSYNC.ALL ;  /* 0x0000000000007948 */ /* 0x000fea0003800000 */
[----:B---3--:R-:W-:Y:S01]  /*1400*/  BAR.SYNC.DEFER_BLOCKING 0x0 ;  /* 0x0000000000007b1d */ /* 0x008fe20000010000 */
[----:B------:R-:W-:Y:S01]  /*1410*/  USHF.L.U32 UR15, UR34, 0x8, URZ ;  /* 0x00000008220f7899 */ /* 0x000fe2000800063f */
[----:B------:R-:W-:Y:S01]  /*1420*/  IMAD.MOV.U32 R35, RZ, RZ, RZ ;  /* 0x000000ffff237224 */ /* 0x000fe200078e00ff */
[----:B------:R-:W-:Y:S02]  /*1430*/  CS2R R36, SRZ ;  /* 0x0000000000247805 */ /* 0x000fe4000001ff00 */
[----:B------:R-:W-:-:S02]  /*1440*/  CS2R R38, SRZ ;  /* 0x0000000000267805 */ /* 0x000fc4000001ff00 */
[----:B------:R-:W-:Y:S01]  /*1450*/  CS2R R40, SRZ ;  /* 0x0000000000287805 */ /* 0x000fe2000001ff00 */
[----:B------:R-:W-:Y:S01]  /*1460*/  VOTEU.ALL UP0, P2 ;  /* 0x00000000003f7886 */ /* 0x000fe20001000000 */
[----:B------:R-:W-:Y:S01]  /*1470*/  UMOV UR6, 0x1 ;  /* 0x0000000100067882 */ /* 0x000fe20000000000 */
[----:B------:R-:W-:Y:S01]  /*1480*/  VOTEU.ALL UP1, P2 ;  /* 0x00000000003f7886 */ /* 0x000fe20001020000 */
[----:B------:R-:W-:Y:S01]  /*1490*/  VOTEU.ALL UP2, P2 ;  /* 0x00000000003f7886 */ /* 0x000fe20001040000 */
[----:B------:R-:W-:Y:S01]  /*14a0*/  VOTEU.ALL UP3, P2 ;  /* 0x00000000003f7886 */ /* 0x000fe20001060000 */
[----:B------:R-:W-:-:S04]  /*14b0*/  @!UP0 UIADD3 UR8, -UR6, 0x100000, URZ ;  /* 0x0010000006088890 */ /* 0x000fc8000fffe13f */
[----:B------:R-:W-:Y:S02]  /*14c0*/  @!UP0 USHF.L.U32 UR9, UR8, 0xb, URZ ;  /* 0x0000000b08098899 */ /* 0x000fe4000800063f */
[----:B------:R-:W-:Y:S01]  /*14d0*/  @!UP0 USHF.L.U32 UR8, UR8, 0x1, URZ ;  /* 0x0000000108088899 */ /* 0x000fe2000800063f */
[----:B------:R-:W-:Y:S01]  /*14e0*/  CS2R R42, SRZ ;  /* 0x00000000002a7805 */ /* 0x000fe2000001ff00 */
        /* <DEDUP_REMOVED lines=12> */
[----:B------:R-:W-:Y:S01]  /*15b0*/  VOTEU.ALL UP0, P2 ;  /* 0x00000000003f7886 */ /* 0x000fe20001000000 */
[----:B------:R-:W-:Y:S02]  /*15c0*/  CS2R R50, SRZ ;  /* 0x0000000000327805 */ /* 0x000fe4000001ff00 */
[----:B------:R-:W-:Y:S02]  /*15d0*/  CS2R R52, SRZ ;  /* 0x0000000000347805 */ /* 0x000fe4000001ff00 */
[----:B------:R-:W-:Y:S01]  /*15e0*/  CS2R R54, SRZ ;  /* 0x0000000000367805 */ /* 0x000fe2000001ff00 */
[----:B------:R-:W3:Y:S02]  /*15f0*/  FENCE.VIEW.ASYNC.S ;  /* 0x00000000000073c6 */ /* 0x000ee40000000000 */
[----:B---3--:R-:W3:Y:S02]  /*1600*/  @!UP0 SYNCS.EXCH.64 URZ, [UR20+0x28000], UR8 ;  /* 0x02800008143f85b2 */ /* 0x008ee40008000100 */
[----:B---3--:R-:W-:Y:S06]  /*1610*/  BAR.SYNC.DEFER_BLOCKING 0x0 ;  /* 0x0000000000007b1d */ /* 0x008fec0000010000 */
[----:B------:R3:W4:Y:S02]  /*1620*/  @!UP1 SYNCS.EXCH.64 URZ, [UR20+0x28008], UR10 ;  /* 0x0280080a143f95b2 */ /* 0x0007240008000100 */
[----:B----4-:R-:W-:Y:S01]  /*1630*/  BAR.SYNC.DEFER_BLOCKING 0x0 ;  /* 0x0000000000007b1d */ /* 0x010fe20000010000 */
[----:B---3--:R-:W-:-:S05]  /*1640*/  USHF.L.U32 UR11, UR23, 0x6, URZ ;  /* 0x00000006170b7899 */ /* 0x008fca000800063f */
[----:B------:R3:W4:Y:S02]  /*1650*/  @!UP2 SYNCS.EXCH.64 URZ, [UR20+0x28010], UR12 ;  /* 0x0280100c143fa5b2 */ /* 0x0007240008000100 */
[----:B----4-:R-:W-:Y:S06]  /*1660*/  BAR.SYNC.DEFER_BLOCKING 0x0 ;  /* 0x0000000000007b1d */ /* 0x010fec0000010000 */
[----:B------:R3:W4:Y:S01]  /*1670*/  @!UP3 SYNCS.EXCH.64 URZ, [UR20+0x28018], UR6 ;  /* 0x02801806143fb5b2 */ /* 0x0007220008000100 */
[----:B------:R-:W-:Y:S05]  /*1680*/  @!P1 BRA `(.L_x_47) ;  /* 0x0000000400c09947 */ /* 0x000fea0003800000 */
[----:B-1----:R-:W-:Y:S02]  /*1690*/  SHF.R.U32.HI R3, RZ, 0x5, R0 ;  /* 0x00000005ff037819 */ /* 0x002fe40000011600 */
[----:B------:R-:W-:Y:S02]  /*16a0*/  CS2R R56, SRZ ;  /* 0x0000000000387805 */ /* 0x000fe4000001ff00 */
[----:B------:R-:W-:Y:S02]  /*16b0*/  CS2R R58, SRZ ;  /* 0x00000000003a7805 */ /* 0x000fe4000001ff00 */
[----:B------:R-:W-:Y:S02]  /*16c0*/  CS2R R60, SRZ ;  /* 0x00000000003c7805 */ /* 0x000fe4000001ff00 */
[----:B------:R-:W-:Y:S02]  /*16d0*/  R2UR UR21, R3 ;  /* 0x00000000031572ca */ /* 0x000fe400000e0000 */
        /* <DEDUP_REMOVED lines=28> */
[----:B------:R-:W-:Y:S01]  /*18a0*/  CS2R R54, SRZ ;  /* 0x0000000000367805 */ /* 0x000fe2000001ff00 */
[----:B------:R-:W-:Y:S01]  /*18b0*/  UMOV UR5, URZ ;  /* 0x0000003f00057c82 */ /* 0x000fe20008000000 */
[----:B------:R-:W-:-:S05]  /*18c0*/  UMOV UR14, URZ ;  /* 0x0000003f000e7c82 */ /* 0x000fca0008000000 */
.L_x_49:
[----:B----4-:R-:W-:Y:S01]  /*18d0*/  BAR.SYNC.DEFER_BLOCKING 0x0 ;  /* 0x0000000000007b1d */ /* 0x010fe20000010000 */
[----:B------:R-:W-:Y:S01]  /*18e0*/  ULEA UR18, UR5, UR20, 0x3 ;  /* 0x0000001405127291 */ /* 0x000fe2000f8e183f */
[----:B------:R-:W-:Y:S01]  /*18f0*/  @!P2 IMAD.MOV.U32 R3, RZ, RZ, 0xa000 ;  /* 0x0000a000ff03a424 */ /* 0x000fe200078e00ff */
[----:B------:R-:W-:Y:S01]  /*1900*/  ELECT P0, URZ, PT ;  /* 0x00000000003f782f */ /* 0x000fe20003800000 */
[----:B---3--:R-:W-:-:S03]  /*1910*/  ULEA UR12, UR5, UR20, 0xf ;  /* 0x00000014050c7291 */ /* 0x008fc6000f8e783f */
[----:B------:R-:W-:Y:S02]  /*1920*/  ISETP.LT.U32.AND P0, PT, R2, 0x20, P0 ;  /* 0x000000200200780c */ /* 0x000fe40000701070 */
[----:B------:R-:W-:Y:S01]  /*1930*/  ELECT P1, URZ, PT ;  /* 0x00000000003f782f */ /* 0x000fe20003820000 */
[----:B------:R-:W-:-:S03]  /*1940*/  ULEA UR8, UR5, UR20, 0xd ;  /* 0x0000001405087291 */ /* 0x000fc6000f8e683f */
[----:B------:R-:W-:Y:S01]  /*1950*/  ISETP.LT.U32.AND P1, PT, R2, 0x20, P1 ;  /* 0x000000200200780c */ /* 0x000fe20000f21070 */
[----:B------:R-:W-:Y:S01]  /*1960*/  UMOV UR10, UR14 ;  /* 0x0000000e000a7c82 */ /* 0x000fe20008000000 */
[----:B------:R-:W-:-:S05]  /*1970*/  UIADD3 UR8, UR8, 0x20000, URZ ;  /* 0x0002000008087890 */ /* 0x000fca000fffe03f */
[----:B------:R-:W-:Y:S01]  /*1980*/  VOTEU.ANY UP0, P0 ;  /* 0x00000000003f7886 */ /* 0x000fe20000000100 */
[----:B------:R-:W-:Y:S01]  /*1990*/  VOTEU.ANY UP2, P0 ;  /* 0x00000000003f7886 */ /* 0x000fe20000040100 */
[----:B------:R1:W-:Y:S01]  /*19a0*/  @!P2 SYNCS.ARRIVE.TRANS64 RZ, [UR18+0x28000], R3 ;  /* 0x02800003ffffa9a7 */ /* 0x0003e20008000012 */
[----:B------:R3:W-:Y:S06]  /*19b0*/  MEMBAR.ALL.CTA ;  /* 0x0000000000007992 */ /* 0x0007ec0000008000 */
[----:B---3--:R-:W3:Y:S01]  /*19c0*/  FENCE.VIEW.ASYNC.S ;  /* 0x00000000000073c6 */ /* 0x008ee20000000000 */
[----:B------:R-:W-:Y:S01]  /*19d0*/  @UP0 UIADD3 UR13, UR18, 0x28000, URZ ;  /* 0x00028000120d0890 */ /* 0x000fe2000fffe03f */
[----:B------:R-:W-:Y:S01]  /*19e0*/  @UP0 UMOV UR6, UR28 ;  /* 0x0000001c00060c82 */ /* 0x000fe20008000000 */
[----:B------:R-:W-:Y:S01]  /*19f0*/  @UP0 UMOV UR7, UR29 ;  /* 0x0000001d00070c82 */ /* 0x000fe20008000000 */
[----:B---3--:R-:W-:Y:S01]  /*1a00*/  VOTEU.ANY UP1, P1 ;  /* 0x00000000003f7886 */ /* 0x008fe20000820100 */
[----:B------:R-:W-:Y:S01]  /*1a10*/  VOTEU.ANY UP3, P1 ;  /* 0x00000000003f7886 */ /* 0x000fe20000860100 */
[----:B-1----:R-:W-:-:S03]  /*1a20*/  IMAD.U32 R3, RZ, RZ, UR4 ;  /* 0x00000004ff037e24 */ /* 0x002fc6000f8e00ff */
[----:B------:R-:W-:Y:S01]  /*1a30*/  @UP1 UIADD3 UR9, UR18, 0x28000, URZ ;  /* 0x0002800012091890 */ /* 0x000fe2000fffe03f */
[----:B------:R-:W-:Y:S01]  /*1a40*/  @UP1 UMOV UR16, UR30 ;  /* 0x0000001e00101c82 */ /* 0x000fe20008000000 */
[----:B------:R-:W-:Y:S01]  /*1a50*/  @UP1 UMOV UR17, UR31 ;  /* 0x0000001f00111c82 */ /* 0x000fe20008000000 */
[----:B------:R-:W-:Y:S01]  /*1a60*/  SHF.L.U32 R3, R3, 0x1f, RZ ;  /* 0x0000001f03037819 */ /* 0x000fe200000006ff */
[----:B------:R-:W-:Y:S06]  /*1a70*/  BAR.SYNC.DEFER_BLOCKING 0x0 ;  /* 0x0000000000007b1d */ /* 0x000fec0000010000 */
[----:B------:R1:W-:Y:S02]  /*1a80*/  @UP2 UTMALDG.2D [UR12], [UR6] ;  /* 0x0000000c060025b4 */ /* 0x0003e40008008000 */
[----:B------:R-:W-:Y:S06]  /*1a90*/  BAR.SYNC.DEFER_BLOCKING 0x0 ;  /* 0x0000000000007b1d */ /* 0x000fec0000010000 */
[----:B------:R1:W-:Y:S02]  /*1aa0*/  @UP3 UTMALDG.2D [UR8], [UR16] ;  /* 0x00000008100035b4 */ /* 0x0003e40008008000 */
[----:B------:R-:W-:Y:S06]  /*1ab0*/  BAR.SYNC.DEFER_BLOCKING 0x0 ;  /* 0x0000000000007b1d */ /* 0x000fec0000010000 */
[----:B------:R-:W3:Y:S02]  /*1ac0*/  SYNCS.PHASECHK.TRANS64.TRYWAIT P0, [UR18+0x28000], R3 ;  /* 0x02800003ff0075a7 */ /* 0x000ee40008000152 */
[----:B-1-3--:R-:W-:Y:S05]  /*1ad0*/  @!P0 BRA `(.L_x_48) ;  /* 0x0000000400e88947 */ /* 0x00afea0003800000 */
.L_x_50:
[----:B------:R-:W-:Y:S01]  /*1ae0*/  USHF.L.U32 UR6, UR21, 0x7, URZ ;  /* 0x0000000715067899 */ /* 0x000fe2000800063f */
[----:B------:R-:W-:Y:S02]  /*1af0*/  WARPGROUP.DEPBAR.LE gsb0, 0x0 ;  /* 0x00008000000079c5 */ /* 0x000fe40000010000 */
[----:B------:R-:W-:Y:S01]  /*1b00*/  USHF.R.U32.HI UR18, URZ, 0x4, UR8 ;  /* 0x000000043f127899 */ /* 0x000fe20008011608 */
[----:B------:R-:W-:Y:S01]  /*1b10*/  WARPGROUP.ARRIVE ;  /* 0x00000000000079c5 */ /* 0x000fe20000000000 */
[----:B------:R-:W-:Y:S01]  /*1b20*/  ULOP3.LUT UR6, UR6, 0x200, URZ, 0xc0, !UPT ;  /* 0x0000020006067892 */ /* 0x000fe2000f8ec03f */
[----:B------:R-:W1:Y:S01]  /*1b30*/  LDC R3, c[0x0][0x230] ;  /* 0x00008c00ff037b82 */ /* 0x000e620000000800 */
[----:B------:R-:W-:Y:S02]  /*1b40*/  USGXT.U32 UR18, UR18, 0xe ;  /* 0x0000000e1212789a */ /* 0x000fe40008000000 */
[----:B------:R-:W-:Y:S01]  /*1b50*/  ULEA.HI UR6, UR12, UR6, URZ, 0x1c ;  /* 0x000000060c067291 */ /* 0x000fe2000f8fe03f */
[----:B------:R-:W-:Y:S01]  /*1b60*/  UMOV UR19, 0x40000040 ;  /* 0x4000004000137882 */ /* 0x000fe20000000000 */
[----:B------:R-:W-:-:S02]  /*1b70*/  UMOV UR17, 0x40000040 ;  /* 0x4000004000117882 */ /* 0x000fc40000000000 */
[----:B------:R-:W-:Y:S02]  /*1b80*/  ULOP3.LUT UR16, UR6, 0x3fff, URZ, 0xc0, !UPT ;  /* 0x00003fff06107892 */ /* 0x000fe4000f8ec03f */
[----:B------:R-:W-:Y:S02]  /*1b90*/  UIADD3 UR26, UP1, UR18, 0x2, URZ ;  /* 0x00000002121a7890 */ /* 0x000fe4000ff3e03f */
[----:B------:R-:W-:Y:S01]  /*1ba0*/  UIADD3 UR24, UP0, UR16, 0x2, URZ ;  /* 0x0000000210187890 */ /* 0x000fe2000ff1e03f */
[----:B------:R-:W-:Y:S01]  /*1bb0*/  UMOV UR6, URZ ;  /* 0x0000003f00067c82 */ /* 0x000fe20008000000 */
[----:B------:R-:W-:Y:S02]  /*1bc0*/  UMOV UR7, URZ ;  /* 0x0000003f00077c82 */ /* 0x000fe40008000000 */
[----:B------:R-:W-:Y:S01]  /*1bd0*/  UIADD3.X UR25, UR6, 0x40000040, URZ, UP0, !UPT ;  /* 0x4000004006197890 */ /* 0x000fe200087fe43f */
[----:B------:R-:W-:Y:S01]  /*1be0*/  HGMMA.64x64x16.F32 R56, gdesc[UR16], R56 ;  /* 0x00e00000103879f0 */ /* 0x000fe20008700838 */
[----:B------:R-:W-:-:S02]  /*1bf0*/  UIADD3.X UR27, UR7, 0x40000040, URZ, UP1, !UPT ;  /* 0x40000040071b7890 */ /* 0x000fc40008ffe43f */
[----:B------:R-:W-:Y:S02]  /*1c00*/  UIADD3.64 UR36, UR24, 0x2, URZ ;  /* 0x0000000218247897 */ /* 0x000fe4000fffe03f */
[----:B------:R-:W-:Y:S02]  /*1c10*/  UIADD3.64 UR38, UR26, 0x2, URZ ;  /* 0x000000021a267897 */ /* 0x000fe4000fffe03f */
[----:B------:R-:W-:Y:S02]  /*1c20*/  UIADD3.64 UR40, UR24, 0x4, URZ ;  /* 0x0000000418287897 */ /* 0x000fe4000fffe03f */
[----:B------:R-:W-:Y:S02]  /*1c30*/  UIADD3.64 UR42, UR26, 0x4, URZ ;  /* 0x000000041a2a7897 */ /* 0x000fe4000fffe03f */
[----:B------:R-:W-:Y:S02]  /*1c40*/  UIADD3.64 UR16, UR24, 0x3fe, URZ ;  /* 0x000003fe18107897 */ /* 0x000fe4000fffe03f */
[----:B------:R-:W-:-:S02]  /*1c50*/  UIADD3 UR14, UR14, 0x40, URZ ;  /* 0x000000400e0e7890 */ /* 0x000fc4000fffe03f */
[----:B------:R-:W-:-:S04]  /*1c60*/  UIADD3 UR5, UR5, 0x1, URZ ;  /* 0x0000000105057890 */ /* 0x000fc8000fffe03f */
[----:B-1----:R-:W-:Y:S01]  /*1c70*/  ISETP.LE.AND P0, PT, R3, UR14, PT ;  /* 0x0000000e03007c0c */ /* 0x002fe2000bf03270 */
[----:B------:R-:W-:-:S04]  /*1c80*/  UISETP.NE.U32.AND UP0, UPT, UR5, 0x4, UPT ;  /* 0x000000040500788c */ /* 0x000fc8000bf05070 */
[----:B------:R-:W-:Y:S02]  /*1c90*/  USEL UR6, URZ, 0x1, UP0 ;  /* 0x000000013f067887 */ /* 0x000fe40008000000 */
[----:B------:R-:W-:Y:S02]  /*1ca0*/  USEL UR5, UR5, URZ, UP0 ;  /* 0x0000003f05057287 */ /* 0x000fe40008000000 */
[----:B------:R-:W-:Y:S01]  /*1cb0*/  ULOP3.LUT UR4, UR4, UR6, URZ, 0x3c, !UPT ;  /* 0x0000000604047292 */ /* 0x000fe2000f8e3c3f */
[----:B------:R-:W-:Y:S04]  /*1cc0*/  HGMMA.64x64x16.F32 R56, gdesc[UR24], R56 ;  /* 0x00e00000183879f0 */ /* 0x000fe80008700838 */
[----:B------:R-:W-:Y:S01]  /*1cd0*/  HGMMA.64x64x16.F32 R56, gdesc[UR36], R56 ;  /* 0x00e00000243879f0 */ /* 0x000fe20008700838 */
[----:B------:R-:W-:-:S03]  /*1ce0*/  UIADD3.64 UR36, UR24, 0x402, URZ ;  /* 0x0000040218247897 */ /* 0x000fc6000fffe03f */
[----:B------:R-:W-:Y:S01]  /*1cf0*/  HGMMA.64x64x16.F32 R56, gdesc[UR40], R56 ;  /* 0x00e00000283879f0 */ /* 0x000fe20008700838 */
[----:B------:R-:W-:-:S03]  /*1d00*/  UIADD3.64 UR40, UR24, 0x404, URZ ;  /* 0x0000040418287897 */ /* 0x000fc6000fffe03f */
[----:B------:R-:W-:Y:S01]  /*1d10*/  HGMMA.64x64x16.F32 R24, gdesc[UR16], R24 ;  /* 0x00e00000101879f0 */ /* 0x000fe20008700818 */
[----:B------:R-:W-:Y:S01]  /*1d20*/  UIADD3.64 UR16, UR24, 0x400, URZ ;  /* 0x0000040018107897 */ /* 0x000fe2000fffe03f */
[----:B------:R-:W-:Y:S01]  /*1d30*/  UMOV UR18, UR26 ;  /* 0x0000001a00127c82 */ /* 0x000fe20008000000 */
[----:B------:R-:W-:-:S07]  /*1d40*/  UMOV UR19, UR27 ;  /* 0x0000001b00137c82 */ /* 0x000fce0008000000 */
[----:B------:R-:W-:Y:S04]  /*1d50*/  HGMMA.64x64x16.F32 R24, gdesc[UR16], R24 ;  /* 0x00e00000101879f0 */ /* 0x000fe80008700818 */
[----:B------:R-:W-:Y:S04]  /*1d60*/  HGMMA.64x64x16.F32 R24, gdesc[UR36], R24 ;  /* 0x00e00000241879f0 */ /* 0x000fe80008700818 */
[----:B------:R-:W-:Y:S01]  /*1d70*/  HGMMA.64x64x16.F32 R24, gdesc[UR40], R24, gsb0 ;  /* 0x00e00000281879f0 */ /* 0x000fe20008000818 */
[----:B------:R-:W-:Y:S05]  /*1d80*/  @!P0 BRA `(.L_x_49) ;  /* 0xfffffff800d08947 */ /* 0x000fea000383ffff */
.L_x_47:
[----:B------:R-:W-:Y:S02]  /*1d90*/  WARPGROUP.DEPBAR.LE gsb0, 0x0 ;  /* 0x00008000000079c5 */ /* 0x000fe40000010000 */
[----:B----4-:R-:W-:Y:S01]  /*1da0*/  BAR.SYNC.DEFER_BLOCKING 0x0 ;  /* 0x0000000000007b1d */ /* 0x010fe20000010000 */
[C---:B-1----:R-:W-:Y:S01]  /*1db0*/  IMAD.SHL.U32 R3, R0.reuse, 0x80, RZ ;  /* 0x0000008000037824 */ /* 0x042fe200078e00ff */
[----:B------:R-:W-:Y:S01]  /*1dc0*/  ELECT P0, URZ, PT ;  /* 0x00000000003f782f */ /* 0x000fe20003800000 */
[----:B------:R-:W-:Y:S01]  /*1dd0*/  IMAD.SHL.U32 R4, R0, 0x10, RZ ;  /* 0x0000001000047824 */ /* 0x000fe200078e00ff */
[----:B------:R-:W-:Y:S02]  /*1de0*/  F2FP.F16.F32.PACK_AB R56, R57, R56 ;  /* 0x000000383938723e */ /* 0x000fe400000000ff */
[----:B------:R-:W-:Y:S01]  /*1df0*/  LOP3.LUT R3, R3, 0x780, RZ, 0xc0, !PT ;  /* 0x0000078003037812 */ /* 0x000fe200078ec0ff */
[----:B------:R-:W-:Y:S01]  /*1e00*/  UMOV UR21, UR11 ;  /* 0x0000000b00157c82 */ /* 0x000fe20008000000 */
[----:B------:R-:W-:Y:S01]  /*1e10*/  F2FP.F16.F32.PACK_AB R57, R59, R58 ;  /* 0x0000003a3b39723e */ /* 0x000fe200000000ff */
[----:B------:R-:W-:Y:S01]  /*1e20*/  UMOV UR22, UR15 ;  /* 0x0000000f00167c82 */ /* 0x000fe20008000000 */
[----:B------:R-:W-:-:S02]  /*1e30*/  LOP3.LUT R3, R3, 0x70, R4, 0xf8, !PT ;  /* 0x0000007003037812 */ /* 0x000fc400078ef804 */
[----:B------:R-:W-:Y:S02]  /*1e40*/  F2FP.F16.F32.PACK_AB R24, R25, R24 ;  /* 0x000000181918723e */ /* 0x000fe400000000ff */
[----:B------:R-:W-:Y:S01]  /*1e50*/  LOP3.LUT R3, R3, 0x10, R0, 0x78, !PT ;  /* 0x0000001003037812 */ /* 0x000fe200078e7800 */
[----:B------:R-:W-:Y:S01]  /*1e60*/  IMAD.SHL.U32 R0, R0, 0x40, RZ ;  /* 0x0000004000007824 */ /* 0x000fe200078e00ff */
[----:B------:R-:W-:Y:S02]  /*1e70*/  ISETP.LT.U32.AND P0, PT, R2, 0x20, P0 ;  /* 0x000000200200780c */ /* 0x000fe40000701070 */
[----:B------:R-:W-:Y:S02]  /*1e80*/  F2FP.F16.F32.PACK_AB R58, R61, R60 ;  /* 0x0000003c3d3a723e */ /* 0x000fe400000000ff */
[----:B------:R-:W-:Y:S02]  /*1e90*/  LOP3.LUT R0, R3, 0x3800, R0, 0xf8, !PT ;  /* 0x0000380003007812 */ /* 0x000fe400078ef800 */
[----:B------:R-:W-:Y:S01]  /*1ea0*/  F2FP.F16.F32.PACK_AB R59, R63, R62 ;  /* 0x0000003e3f3b723e */ /* 0x000fe200000000ff */
[----:B------:R-:W1:Y:S02]  /*1eb0*/  @!P2 SYNCS.CCTL.IV [UR20+0x28000] ;  /* 0x02800000ff00a9b1 */ /* 0x000e640008000014 */
[----:B-1----:R-:W-:Y:S01]  /*1ec0*/  BAR.SYNC.DEFER_BLOCKING 0x0 ;  /* 0x0000000000007b1d */ /* 0x002fe20000010000 */
[C---:B------:R-:W-:Y:S01]  /*1ed0*/  LOP3.LUT R3, R0.reuse, 0x20, RZ, 0x3c, !PT ;  /* 0x0000002000037812 */ /* 0x040fe200078e3cff */
[C---:B------:R-:W-:Y:S01]  /*1ee0*/  VIADD R2, R0.reuse, UR20 ;  /* 0x0000001400027c36 */ /* 0x040fe20008000000 */
[----:B------:R-:W-:-:S02]  /*1ef0*/  LOP3.LUT R4, R0, 0x40, RZ, 0x3c, !PT ;  /* 0x0000004000047812 */ /* 0x000fc400078e3cff */
[----:B------:R-:W-:Y:S01]  /*1f00*/  F2FP.F16.F32.PACK_AB R64, R65, R64 ;  /* 0x000000404140723e */ /* 0x000fe200000000ff */
[----:B------:R-:W-:Y:S01]  /*1f10*/  VIADD R3, R3, UR20 ;  /* 0x0000001403037c36 */ /* 0x000fe20008000000 */
[----:B------:R-:W-:Y:S01]  /*1f20*/  F2FP.F16.F32.PACK_AB R25, R27, R26 ;  /* 0x0000001a1b19723e */ /* 0x000fe200000000ff */
[----:B------:R-:W-:Y:S01]  /*1f30*/  VIADD R4, R4, UR20 ;  /* 0x0000001404047c36 */ /* 0x000fe20008000000 */
[----:B------:R-:W-:Y:S01]  /*1f40*/  F2FP.F16.F32.PACK_AB R65, R67, R66 ;  /* 0x000000424341723e */ /* 0x000fe200000000ff */
[----:B------:R-:W-:Y:S01]  /*1f50*/  VOTEU.ANY UP0, P0 ;  /* 0x00000000003f7886 */ /* 0x000fe20000000100 */
[----:B------:R-:W-:Y:S01]  /*1f60*/  F2FP.F16.F32.PACK_AB R26, R29, R28 ;  /* 0x0000001c1d1a723e */ /* 0x000fe200000000ff */
[----:B------:R-:W-:Y:S01]  /*1f70*/  VOTEU.ANY UP1, P0 ;  /* 0x00000000003f7886 */ /* 0x000fe20000020100 */
[----:B------:R-:W-:Y:S02]  /*1f80*/  F2FP.F16.F32.PACK_AB R27, R31, R30 ;  /* 0x0000001e1f1b723e */ /* 0x000fe400000000ff */
[----:B------:R-:W-:Y:S01]  /*1f90*/  F2FP.F16.F32.PACK_AB R32, R33, R32 ;  /* 0x000000202120723e */ /* 0x000fe200000000ff */
[----:B---3--:R-:W-:Y:S01]  /*1fa0*/  @UP0 UMOV UR6, UR32 ;  /* 0x0000002000060c82 */ /* 0x008fe20008000000 */
[----:B------:R-:W-:Y:S01]  /*1fb0*/  LOP3.LUT R0, R0, 0x60, RZ, 0x3c, !PT ;  /* 0x0000006000007812 */ /* 0x000fe200078e3cff */
[----:B------:R-:W-:Y:S01]  /*1fc0*/  @UP0 UMOV UR7, UR33 ;  /* 0x0000002100070c82 */ /* 0x000fe20008000000 */
[----:B------:R-:W-:-:S02]  /*1fd0*/  F2FP.F16.F32.PACK_AB R66, R69, R68 ;  /* 0x000000444542723e */ /* 0x000fc400000000ff */
[----:B------:R-:W-:Y:S01]  /*1fe0*/  F2FP.F16.F32.PACK_AB R67, R71, R70 ;  /* 0x000000464743723e */ /* 0x000fe200000000ff */
[----:B------:R-:W-:Y:S01]  /*1ff0*/  VIADD R0, R0, UR20 ;  /* 0x0000001400007c36 */ /* 0x000fe20008000000 */
[----:B------:R-:W-:Y:S01]  /*2000*/  F2FP.F16.F32.PACK_AB R72, R73, R72 ;  /* 0x000000484948723e */ /* 0x000fe200000000ff */
[----:B------:R-:W1:Y:S02]  /*2010*/  @!P2 SYNCS.CCTL.IV [UR20+0x28008] ;  /* 0x02800800ff00a9b1 */ /* 0x000e640008000014 */
[----:B-1----:R-:W-:Y:S01]  /*2020*/  BAR.SYNC.DEFER_BLOCKING 0x0 ;  /* 0x0000000000007b1d */ /* 0x002fe20000010000 */
[----:B------:R-:W-:Y:S02]  /*2030*/  F2FP.F16.F32.PACK_AB R33, R35, R34 ;  /* 0x000000222321723e */ /* 0x000fe400000000ff */
[----:B------:R-:W-:Y:S02]  /*2040*/  F2FP.F16.F32.PACK_AB R73, R75, R74 ;  /* 0x0000004a4b49723e */ /* 0x000fe400000000ff */
[----:B------:R-:W-:-:S02]  /*2050*/  F2FP.F16.F32.PACK_AB R34, R37, R36 ;  /* 0x000000242522723e */ /* 0x000fc400000000ff */
[----:B------:R-:W-:Y:S02]  /*2060*/  F2FP.F16.F32.PACK_AB R35, R39, R38 ;  /* 0x000000262723723e */ /* 0x000fe400000000ff */
[----:B------:R-:W-:Y:S02]  /*2070*/  F2FP.F16.F32.PACK_AB R40, R41, R40 ;  /* 0x000000282928723e */ /* 0x000fe400000000ff */
[----:B------:R-:W-:Y:S02]  /*2080*/  F2FP.F16.F32.PACK_AB R74, R77, R76 ;  /* 0x0000004c4d4a723e */ /* 0x000fe400000000ff */
[----:B------:R-:W-:Y:S02]  /*2090*/  F2FP.F16.F32.PACK_AB R75, R79, R78 ;  /* 0x0000004e4f4b723e */ /* 0x000fe400000000ff */
[----:B------:R-:W-:Y:S02]  /*20a0*/  F2FP.F16.F32.PACK_AB R80, R81, R80 ;  /* 0x000000505150723e */ /* 0x000fe400000000ff */
[----:B------:R-:W-:-:S02]  /*20b0*/  F2FP.F16.F32.PACK_AB R41, R43, R42 ;  /* 0x0000002a2b29723e */ /* 0x000fc400000000ff */
[----:B------:R-:W-:Y:S02]  /*20c0*/  F2FP.F16.F32.PACK_AB R81, R83, R82 ;  /* 0x000000525351723e */ /* 0x000fe400000000ff */
[----:B------:R-:W-:Y:S02]  /*20d0*/  F2FP.F16.F32.PACK_AB R42, R45, R44 ;  /* 0x0000002c2d2a723e */ /* 0x000fe400000000ff */
[----:B------:R-:W-:Y:S01]  /*20e0*/  F2FP.F16.F32.PACK_AB R43, R47, R46 ;  /* 0x0000002e2f2b723e */ /* 0x000fe200000000ff */
[----:B------:R-:W1:Y:S02]  /*20f0*/  @!P2 SYNCS.CCTL.IV [UR20+0x28010] ;  /* 0x02801000ff00a9b1 */ /* 0x000e640008000014 */
[----:B-1----:R-:W-:Y:S01]  /*2100*/  BAR.SYNC.DEFER_BLOCKING 0x0 ;  /* 0x0000000000007b1d */ /* 0x002fe20000010000 */
[----:B------:R-:W-:Y:S02]  /*2110*/  F2FP.F16.F32.PACK_AB R48, R49, R48 ;  /* 0x000000303130723e */ /* 0x000fe400000000ff */
[----:B------:R-:W-:-:S02]  /*2120*/  F2FP.F16.F32.PACK_AB R82, R85, R84 ;  /* 0x000000545552723e */ /* 0x000fc400000000ff */
[----:B------:R-:W-:Y:S02]  /*2130*/  F2FP.F16.F32.PACK_AB R83, R87, R86 ;  /* 0x000000565753723e */ /* 0x000fe400000000ff */
[----:B------:R-:W-:Y:S02]  /*2140*/  F2FP.F16.F32.PACK_AB R49, R51, R50 ;  /* 0x000000323331723e */ /* 0x000fe400000000ff */
[----:B------:R-:W-:Y:S02]  /*2150*/  F2FP.F16.F32.PACK_AB R50, R53, R52 ;  /* 0x000000343532723e */ /* 0x000fe400000000ff */
[----:B------:R-:W-:Y:S01]  /*2160*/  F2FP.F16.F32.PACK_AB R51, R55, R54 ;  /* 0x000000363733723e */ /* 0x000fe200000000ff */
[----:B------:R-:W1:Y:S02]  /*2170*/  @!P2 SYNCS.CCTL.IV [UR20+0x28018] ;  /* 0x02801800ff00a9b1 */ /* 0x000e640008000014 */
[----:B-1----:R-:W-:Y:S04]  /*2180*/  STSM.16.M88.4 [R2], R56 ;  /* 0x0000003802007844 */ /* 0x002fe80000000200 */
[----:B------:R-:W-:Y:S04]  /*2190*/  STSM.16.M88.4 [R2+0x4000], R24 ;  /* 0x0040001802007844 */ /* 0x000fe80000000200 */
[----:B------:R-:W-:Y:S04]  /*21a0*/  STSM.16.M88.4 [R3], R64 ;  /* 0x0000004003007844 */ /* 0x000fe80000000200 */
[----:B------:R-:W-:Y:S04]  /*21b0*/  STSM.16.M88.4 [R3+0x4000], R32 ;  /* 0x0040002003007844 */ /* 0x000fe80000000200 */
[----:B------:R-:W-:Y:S04]  /*21c0*/  STSM.16.M88.4 [R4], R72 ;  /* 0x0000004804007844 */ /* 0x000fe80000000200 */
[----:B------:R-:W-:Y:S04]  /*21d0*/  STSM.16.M88.4 [R4+0x4000], R40 ;  /* 0x0040002804007844 */ /* 0x000fe80000000200 */
[----:B------:R-:W-:Y:S04]  /*21e0*/  STSM.16.M88.4 [R0], R80 ;  /* 0x0000005000007844 */ /* 0x000fe80000000200 */
[----:B------:R-:W-:Y:S01]  /*21f0*/  STSM.16.M88.4 [R0+0x4000], R48 ;  /* 0x0040003000007844 */ /* 0x000fe20000000200 */
[----:B------:R1:W-:Y:S06]  /*2200*/  MEMBAR.ALL.CTA ;  /* 0x0000000000007992 */ /* 0x0003ec0000008000 */
[----:B-1----:R-:W1:Y:S02]  /*2210*/  FENCE.VIEW.ASYNC.S ;  /* 0x00000000000073c6 */ /* 0x002e640000000000 */
[----:B-1----:R-:W-:Y:S06]  /*2220*/  BAR.SYNC.DEFER_BLOCKING 0x0 ;  /* 0x0000000000007b1d */ /* 0x002fec0000010000 */
[----:B------:R1:W-:Y:S01]  /*2230*/  @UP1 UTMASTG.2D [UR20], [UR6] ;  /* 0x00000014060013b5 */ /* 0x0003e20008008000 */
[----:B------:R0:W-:Y:S01]  /*2240*/  UTMACMDFLUSH ;  /* 0x00000000000079b7 */ /* 0x0001e20000000000 */
[----:B------:R-:W-:-:S04]  /*2250*/  DEPBAR.LE SB0, 0x0 ;  /* 0x000080000000791a */ /* 0x000fc80000000000 */
[----:B------:R-:W-:Y:S06]  /*2260*/  BAR.SYNC.DEFER_BLOCKING 0x0 ;  /* 0x0000000000007b1d */ /* 0x000fec0000010000 */
[----:B-1----:R-:W-:Y:S05]  /*2270*/  EXIT ;  /* 0x000000000000794d */ /* 0x002fea0003800000 */
.L_x_48:
[----:B------:R-:W1:Y:S02]  /*2280*/  SYNCS.PHASECHK.TRANS64.TRYWAIT P0, [UR18+0x28000], R3 ;  /* 0x02800003ff0075a7 */ /* 0x000e640008000152 */
[----:B-1----:R-:W-:Y:S05]  /*2290*/  @!P0 BRA `(.L_x_48) ;  /* 0xfffffffc00f88947 */ /* 0x002fea000383ffff */
[----:B------:R-:W-:Y:S05]  /*22a0*/  BRA `(.L_x_50) ;  /* 0xfffffff8000c7947 */ /* 0x000fea000383ffff */
.L_x_51:
[----:B------:R-:W-:-:S00]  /*22b0*/  BRA `(.L_x_51) ;  /* 0xfffffffc00fc7947 */ /* 0x000fc0000383ffff */
[----:B------:R-:W-:-:S00]  /*22c0*/  NOP ;  /* 0x0000000000007918 */ /* 0x000fc00000000000 */
        /* <DEDUP_REMOVED lines=11> */
.L_x_52:


//--------------------- .nv.shared.gluon_wgmma    --------------------------
	.section	.nv.shared.gluon_wgmma,"aw",@nobits
	.sectionflags	@""
	.align	16
	.zero		1024


//--------------------- .nv.shared.reserved.0     --------------------------
	.section	.nv.shared.reserved.0,"aw",@nobits
	.weak		__nv_reservedSMEM_offset_0_alias
	.size		__nv_reservedSMEM_offset_0_alias, 0, 0
	.other		__nv_reservedSMEM_offset_0_alias,@"STO_CUDA_RESERVED_SHARED STV_DEFAULT"
__nv_reservedSMEM_offset_0_alias:
	.zero		0


//--------------------- .nv.constant0.gluon_wgmma --------------------------
	.section	.nv.constant0.gluon_wgmma,"a",@progbits
	.sectionflags	@""
	.align	4
.nv.constant0.gluon_wgmma:
	.zero		608


//--------------------- SYMBOLS --------------------------

	.type		.nv.reservedSmem.offset0,@object
	.size		.nv.reservedSmem.offset0,0x4
